//
// Generated by NVIDIA NVVM Compiler
//
// Compiler Build ID: CL-36424714
// Cuda compilation tools, release 13.0, V13.0.88
// Based on NVVM 20.0.0
//

.version 9.0
.target sm_100
.address_size 64

	// .globl	_Z21test_shared_store_16bv
.extern .func  (.param .b32 func_retval0) vprintf
(
	.param .b64 vprintf_param_0,
	.param .b64 vprintf_param_1
)
;
// _ZZ21test_shared_store_16bvE15shared_data_ptx has been demoted
// _ZZ21test_shared_store_16bvE15shared_data_std has been demoted
// _ZZ21test_shared_store_32bvE15shared_data_ptx has been demoted
// _ZZ21test_shared_store_32bvE15shared_data_std has been demoted
// _ZZ21test_shared_store_64bvE15shared_data_ptx has been demoted
// _ZZ21test_shared_store_64bvE15shared_data_std has been demoted
// _ZZ22test_shared_store_128bvE15shared_data_ptx has been demoted
// _ZZ22test_shared_store_128bvE15shared_data_std has been demoted
.global .align 1 .b8 $str[44] = {61, 61, 61, 32, 84, 101, 115, 116, 105, 110, 103, 32, 49, 54, 45, 98, 105, 116, 32, 83, 104, 97, 114, 101, 100, 32, 77, 101, 109, 111, 114, 121, 32, 83, 116, 111, 114, 101, 32, 61, 61, 61, 10};
.global .align 1 .b8 $str$1[18] = {69, 120, 112, 101, 99, 116, 101, 100, 58, 32, 48, 120, 37, 48, 52, 88, 10};
.global .align 1 .b8 $str$2[20] = {80, 84, 88, 32, 82, 101, 115, 117, 108, 116, 58, 32, 48, 120, 37, 48, 52, 88, 10};
.global .align 1 .b8 $str$3[20] = {83, 84, 68, 32, 82, 101, 115, 117, 108, 116, 58, 32, 48, 120, 37, 48, 52, 88, 10};
.global .align 1 .b8 $str$4[15] = {84, 101, 115, 116, 32, 80, 65, 83, 83, 58, 32, 37, 115, 10};
.global .align 1 .b8 $str$5[4] = {89, 69, 83};
.global .align 1 .b8 $str$6[3] = {78, 79};
.global .align 1 .b8 $str$7[44] = {61, 61, 61, 32, 84, 101, 115, 116, 105, 110, 103, 32, 51, 50, 45, 98, 105, 116, 32, 83, 104, 97, 114, 101, 100, 32, 77, 101, 109, 111, 114, 121, 32, 83, 116, 111, 114, 101, 32, 61, 61, 61, 10};
.global .align 1 .b8 $str$8[18] = {69, 120, 112, 101, 99, 116, 101, 100, 58, 32, 48, 120, 37, 48, 56, 88, 10};
.global .align 1 .b8 $str$9[20] = {80, 84, 88, 32, 82, 101, 115, 117, 108, 116, 58, 32, 48, 120, 37, 48, 56, 88, 10};
.global .align 1 .b8 $str$10[20] = {83, 84, 68, 32, 82, 101, 115, 117, 108, 116, 58, 32, 48, 120, 37, 48, 56, 88, 10};
.global .align 1 .b8 $str$11[44] = {61, 61, 61, 32, 84, 101, 115, 116, 105, 110, 103, 32, 54, 52, 45, 98, 105, 116, 32, 83, 104, 97, 114, 101, 100, 32, 77, 101, 109, 111, 114, 121, 32, 83, 116, 111, 114, 101, 32, 61, 61, 61, 10};
.global .align 1 .b8 $str$12[30] = {69, 120, 112, 101, 99, 116, 101, 100, 58, 32, 32, 32, 32, 32, 32, 48, 120, 37, 48, 56, 88, 32, 48, 120, 37, 48, 56, 88, 10};
.global .align 1 .b8 $str$13[30] = {80, 84, 88, 32, 82, 101, 115, 117, 108, 116, 58, 32, 32, 32, 32, 48, 120, 37, 48, 56, 88, 32, 48, 120, 37, 48, 56, 88, 10};
.global .align 1 .b8 $str$14[30] = {83, 84, 68, 32, 82, 101, 115, 117, 108, 116, 58, 32, 32, 32, 32, 48, 120, 37, 48, 56, 88, 32, 48, 120, 37, 48, 56, 88, 10};
.global .align 1 .b8 $str$15[22] = {77, 101, 109, 111, 114, 121, 32, 105, 110, 116, 101, 103, 114, 105, 116, 121, 58, 32, 37, 115, 10};
.global .align 1 .b8 $str$16[3] = {79, 75};
.global .align 1 .b8 $str$17[10] = {67, 79, 82, 82, 85, 80, 84, 69, 68};
.global .align 1 .b8 $str$18[45] = {61, 61, 61, 32, 84, 101, 115, 116, 105, 110, 103, 32, 49, 50, 56, 45, 98, 105, 116, 32, 83, 104, 97, 114, 101, 100, 32, 77, 101, 109, 111, 114, 121, 32, 83, 116, 111, 114, 101, 32, 61, 61, 61, 10};
.global .align 1 .b8 $str$19[42] = {80, 84, 88, 32, 82, 101, 115, 117, 108, 116, 58, 32, 32, 48, 120, 37, 48, 56, 88, 32, 48, 120, 37, 48, 56, 88, 32, 48, 120, 37, 48, 56, 88, 32, 48, 120, 37, 48, 56, 88, 10};
.global .align 1 .b8 $str$20[42] = {83, 84, 68, 32, 82, 101, 115, 117, 108, 116, 58, 32, 32, 48, 120, 37, 48, 56, 88, 32, 48, 120, 37, 48, 56, 88, 32, 48, 120, 37, 48, 56, 88, 32, 48, 120, 37, 48, 56, 88, 10};

.visible .entry _Z21test_shared_store_16bv()
{
	.local .align 8 .b8 	__local_depot0[8];
	.reg .b64 	%SP;
	.reg .b64 	%SPL;
	.reg .pred 	%p<4>;
	.reg .b16 	%rs<5>;
	.reg .b32 	%r<17>;
	.reg .b64 	%rd<19>;
	// demoted variable
	.shared .align 2 .b8 _ZZ21test_shared_store_16bvE15shared_data_ptx[16];
	// demoted variable
	.shared .align 2 .b8 _ZZ21test_shared_store_16bvE15shared_data_std[16];
	mov.u64 	%SPL, __local_depot0;
	cvta.local.u64 	%SP, %SPL;
	bar.sync 	0;
	mov.u32 	%r2, _ZZ21test_shared_store_16bvE15shared_data_ptx;
	add.s32 	%r1, %r2, 4;
	mov.b16 	%rs1, -21555;
	// begin inline asm
	st.shared.u16 [%r1], %rs1;

	// end inline asm
	st.shared.u16 	[_ZZ21test_shared_store_16bvE15shared_data_std+4], %rs1;
	bar.sync 	0;
	mov.u32 	%r3, %tid.x;
	setp.ne.s32 	%p1, %r3, 0;
	@%p1 bra 	$L__BB0_2;
	ld.shared.u16 	%rs2, [_ZZ21test_shared_store_16bvE15shared_data_ptx+4];
	ld.shared.u16 	%rs3, [_ZZ21test_shared_store_16bvE15shared_data_std+4];
	add.u64 	%rd1, %SP, 0;
	add.u64 	%rd2, %SPL, 0;
	mov.u64 	%rd3, $str;
	cvta.global.u64 	%rd4, %rd3;
	{ // callseq 0, 0
	.param .b64 param0;
	st.param.b64 	[param0], %rd4;
	.param .b64 param1;
	st.param.b64 	[param1], 0;
	.param .b32 retval0;
	call.uni (retval0), 
	vprintf, 
	(
	param0, 
	param1
	);
	ld.param.b32 	%r4, [retval0];
	} // callseq 0
	mov.b32 	%r6, 43981;
	st.local.u32 	[%rd2], %r6;
	mov.u64 	%rd5, $str$1;
	cvta.global.u64 	%rd6, %rd5;
	{ // callseq 1, 0
	.param .b64 param0;
	st.param.b64 	[param0], %rd6;
	.param .b64 param1;
	st.param.b64 	[param1], %rd1;
	.param .b32 retval0;
	call.uni (retval0), 
	vprintf, 
	(
	param0, 
	param1
	);
	ld.param.b32 	%r7, [retval0];
	} // callseq 1
	ld.shared.u16 	%r9, [_ZZ21test_shared_store_16bvE15shared_data_ptx+4];
	st.local.u32 	[%rd2], %r9;
	mov.u64 	%rd7, $str$2;
	cvta.global.u64 	%rd8, %rd7;
	{ // callseq 2, 0
	.param .b64 param0;
	st.param.b64 	[param0], %rd8;
	.param .b64 param1;
	st.param.b64 	[param1], %rd1;
	.param .b32 retval0;
	call.uni (retval0), 
	vprintf, 
	(
	param0, 
	param1
	);
	ld.param.b32 	%r10, [retval0];
	} // callseq 2
	ld.shared.u16 	%r12, [_ZZ21test_shared_store_16bvE15shared_data_std+4];
	st.local.u32 	[%rd2], %r12;
	mov.u64 	%rd9, $str$3;
	cvta.global.u64 	%rd10, %rd9;
	{ // callseq 3, 0
	.param .b64 param0;
	st.param.b64 	[param0], %rd10;
	.param .b64 param1;
	st.param.b64 	[param1], %rd1;
	.param .b32 retval0;
	call.uni (retval0), 
	vprintf, 
	(
	param0, 
	param1
	);
	ld.param.b32 	%r13, [retval0];
	} // callseq 3
	setp.eq.s16 	%p2, %rs3, -21555;
	setp.eq.s16 	%p3, %rs2, -21555;
	mov.u64 	%rd11, $str$6;
	cvta.global.u64 	%rd12, %rd11;
	mov.u64 	%rd13, $str$5;
	cvta.global.u64 	%rd14, %rd13;
	selp.b64 	%rd15, %rd14, %rd12, %p2;
	selp.b64 	%rd16, %rd15, %rd12, %p3;
	st.local.u64 	[%rd2], %rd16;
	mov.u64 	%rd17, $str$4;
	cvta.global.u64 	%rd18, %rd17;
	{ // callseq 4, 0
	.param .b64 param0;
	st.param.b64 	[param0], %rd18;
	.param .b64 param1;
	st.param.b64 	[param1], %rd1;
	.param .b32 retval0;
	call.uni (retval0), 
	vprintf, 
	(
	param0, 
	param1
	);
	ld.param.b32 	%r15, [retval0];
	} // callseq 4
$L__BB0_2:
	ret;

}
	// .globl	_Z21test_shared_store_32bv
.visible .entry _Z21test_shared_store_32bv()
{
	.local .align 8 .b8 	__local_depot1[8];
	.reg .b64 	%SP;
	.reg .b64 	%SPL;
	.reg .pred 	%p<4>;
	.reg .b32 	%r<20>;
	.reg .b64 	%rd<19>;
	// demoted variable
	.shared .align 4 .b8 _ZZ21test_shared_store_32bvE15shared_data_ptx[16];
	// demoted variable
	.shared .align 4 .b8 _ZZ21test_shared_store_32bvE15shared_data_std[16];
	mov.u64 	%SPL, __local_depot1;
	cvta.local.u64 	%SP, %SPL;
	bar.sync 	0;
	mov.u32 	%r3, _ZZ21test_shared_store_32bvE15shared_data_ptx;
	add.s32 	%r1, %r3, 4;
	mov.b32 	%r2, -559038737;
	// begin inline asm
	st.shared.u32 [%r1], %r2;

	// end inline asm
	st.shared.u32 	[_ZZ21test_shared_store_32bvE15shared_data_std+4], %r2;
	bar.sync 	0;
	mov.u32 	%r4, %tid.x;
	setp.ne.s32 	%p1, %r4, 0;
	@%p1 bra 	$L__BB1_2;
	ld.shared.u32 	%r5, [_ZZ21test_shared_store_32bvE15shared_data_ptx+4];
	ld.shared.u32 	%r6, [_ZZ21test_shared_store_32bvE15shared_data_std+4];
	add.u64 	%rd1, %SP, 0;
	add.u64 	%rd2, %SPL, 0;
	mov.u64 	%rd3, $str$7;
	cvta.global.u64 	%rd4, %rd3;
	{ // callseq 5, 0
	.param .b64 param0;
	st.param.b64 	[param0], %rd4;
	.param .b64 param1;
	st.param.b64 	[param1], 0;
	.param .b32 retval0;
	call.uni (retval0), 
	vprintf, 
	(
	param0, 
	param1
	);
	ld.param.b32 	%r7, [retval0];
	} // callseq 5
	mov.b32 	%r9, -559038737;
	st.local.u32 	[%rd2], %r9;
	mov.u64 	%rd5, $str$8;
	cvta.global.u64 	%rd6, %rd5;
	{ // callseq 6, 0
	.param .b64 param0;
	st.param.b64 	[param0], %rd6;
	.param .b64 param1;
	st.param.b64 	[param1], %rd1;
	.param .b32 retval0;
	call.uni (retval0), 
	vprintf, 
	(
	param0, 
	param1
	);
	ld.param.b32 	%r10, [retval0];
	} // callseq 6
	ld.shared.u32 	%r12, [_ZZ21test_shared_store_32bvE15shared_data_ptx+4];
	st.local.u32 	[%rd2], %r12;
	mov.u64 	%rd7, $str$9;
	cvta.global.u64 	%rd8, %rd7;
	{ // callseq 7, 0
	.param .b64 param0;
	st.param.b64 	[param0], %rd8;
	.param .b64 param1;
	st.param.b64 	[param1], %rd1;
	.param .b32 retval0;
	call.uni (retval0), 
	vprintf, 
	(
	param0, 
	param1
	);
	ld.param.b32 	%r13, [retval0];
	} // callseq 7
	ld.shared.u32 	%r15, [_ZZ21test_shared_store_32bvE15shared_data_std+4];
	st.local.u32 	[%rd2], %r15;
	mov.u64 	%rd9, $str$10;
	cvta.global.u64 	%rd10, %rd9;
	{ // callseq 8, 0
	.param .b64 param0;
	st.param.b64 	[param0], %rd10;
	.param .b64 param1;
	st.param.b64 	[param1], %rd1;
	.param .b32 retval0;
	call.uni (retval0), 
	vprintf, 
	(
	param0, 
	param1
	);
	ld.param.b32 	%r16, [retval0];
	} // callseq 8
	setp.eq.s32 	%p2, %r6, -559038737;
	setp.eq.s32 	%p3, %r5, -559038737;
	mov.u64 	%rd11, $str$6;
	cvta.global.u64 	%rd12, %rd11;
	mov.u64 	%rd13, $str$5;
	cvta.global.u64 	%rd14, %rd13;
	selp.b64 	%rd15, %rd14, %rd12, %p2;
	selp.b64 	%rd16, %rd15, %rd12, %p3;
	st.local.u64 	[%rd2], %rd16;
	mov.u64 	%rd17, $str$4;
	cvta.global.u64 	%rd18, %rd17;
	{ // callseq 9, 0
	.param .b64 param0;
	st.param.b64 	[param0], %rd18;
	.param .b64 param1;
	st.param.b64 	[param1], %rd1;
	.param .b32 retval0;
	call.uni (retval0), 
	vprintf, 
	(
	param0, 
	param1
	);
	ld.param.b32 	%r18, [retval0];
	} // callseq 9
$L__BB1_2:
	ret;

}
	// .globl	_Z21test_shared_store_64bv
.visible .entry _Z21test_shared_store_64bv()
{
	.local .align 8 .b8 	__local_depot2[8];
	.reg .b64 	%SP;
	.reg .b64 	%SPL;
	.reg .pred 	%p<13>;
	.reg .b32 	%r<38>;
	.reg .b64 	%rd<29>;
	// demoted variable
	.shared .align 8 .b8 _ZZ21test_shared_store_64bvE15shared_data_ptx[32];
	// demoted variable
	.shared .align 8 .b8 _ZZ21test_shared_store_64bvE15shared_data_std[32];
	mov.u64 	%SPL, __local_depot2;
	cvta.local.u64 	%SP, %SPL;
	add.u64 	%rd2, %SP, 0;
	add.u64 	%rd1, %SPL, 0;
	bar.sync 	0;
	mov.u32 	%r4, _ZZ21test_shared_store_64bvE15shared_data_ptx;
	add.s32 	%r1, %r4, 8;
	mov.b32 	%r2, -559038737;
	mov.b32 	%r3, 305419896;
	// begin inline asm
	st.shared.v2.u32 [%r1], {%r2, %r3};

	// end inline asm
	st.shared.v2.u32 	[_ZZ21test_shared_store_64bvE15shared_data_std+8], {%r2, %r3};
	bar.sync 	0;
	mov.u32 	%r5, %tid.x;
	setp.ne.s32 	%p3, %r5, 0;
	@%p3 bra 	$L__BB2_4;
	ld.shared.v2.u32 	{%r6, %r7}, [_ZZ21test_shared_store_64bvE15shared_data_ptx+8];
	ld.shared.v2.u32 	{%r8, %r9}, [_ZZ21test_shared_store_64bvE15shared_data_std+8];
	mov.u64 	%rd3, $str$11;
	cvta.global.u64 	%rd4, %rd3;
	{ // callseq 10, 0
	.param .b64 param0;
	st.param.b64 	[param0], %rd4;
	.param .b64 param1;
	st.param.b64 	[param1], 0;
	.param .b32 retval0;
	call.uni (retval0), 
	vprintf, 
	(
	param0, 
	param1
	);
	ld.param.b32 	%r10, [retval0];
	} // callseq 10
	mov.b32 	%r12, 305419896;
	mov.b32 	%r13, -559038737;
	st.local.v2.u32 	[%rd1], {%r13, %r12};
	mov.u64 	%rd5, $str$12;
	cvta.global.u64 	%rd6, %rd5;
	{ // callseq 11, 0
	.param .b64 param0;
	st.param.b64 	[param0], %rd6;
	.param .b64 param1;
	st.param.b64 	[param1], %rd2;
	.param .b32 retval0;
	call.uni (retval0), 
	vprintf, 
	(
	param0, 
	param1
	);
	ld.param.b32 	%r14, [retval0];
	} // callseq 11
	ld.shared.v2.u32 	{%r16, %r17}, [_ZZ21test_shared_store_64bvE15shared_data_ptx+8];
	st.local.v2.u32 	[%rd1], {%r16, %r17};
	mov.u64 	%rd8, $str$13;
	cvta.global.u64 	%rd9, %rd8;
	{ // callseq 12, 0
	.param .b64 param0;
	st.param.b64 	[param0], %rd9;
	.param .b64 param1;
	st.param.b64 	[param1], %rd2;
	.param .b32 retval0;
	call.uni (retval0), 
	vprintf, 
	(
	param0, 
	param1
	);
	ld.param.b32 	%r18, [retval0];
	} // callseq 12
	ld.shared.v2.u32 	{%r20, %r21}, [_ZZ21test_shared_store_64bvE15shared_data_std+8];
	st.local.v2.u32 	[%rd1], {%r20, %r21};
	mov.u64 	%rd10, $str$14;
	cvta.global.u64 	%rd11, %rd10;
	{ // callseq 13, 0
	.param .b64 param0;
	st.param.b64 	[param0], %rd11;
	.param .b64 param1;
	st.param.b64 	[param1], %rd2;
	.param .b32 retval0;
	call.uni (retval0), 
	vprintf, 
	(
	param0, 
	param1
	);
	ld.param.b32 	%r22, [retval0];
	} // callseq 13
	setp.eq.s32 	%p5, %r9, 305419896;
	setp.eq.s32 	%p6, %r7, 305419896;
	and.pred  	%p7, %p6, %p5;
	setp.eq.s32 	%p9, %r8, -559038737;
	setp.eq.s32 	%p10, %r6, -559038737;
	mov.u64 	%rd12, $str$6;
	cvta.global.u64 	%rd13, %rd12;
	mov.u64 	%rd14, $str$5;
	cvta.global.u64 	%rd15, %rd14;
	selp.b64 	%rd16, %rd15, %rd13, %p7;
	selp.b64 	%rd17, %rd16, %rd13, %p9;
	selp.b64 	%rd18, %rd17, %rd13, %p10;
	st.local.u64 	[%rd1], %rd18;
	mov.u64 	%rd19, $str$4;
	cvta.global.u64 	%rd20, %rd19;
	{ // callseq 14, 0
	.param .b64 param0;
	st.param.b64 	[param0], %rd20;
	.param .b64 param1;
	st.param.b64 	[param1], %rd2;
	.param .b32 retval0;
	call.uni (retval0), 
	vprintf, 
	(
	param0, 
	param1
	);
	ld.param.b32 	%r24, [retval0];
	} // callseq 14
	ld.shared.v2.u32 	{%r26, %r27}, [_ZZ21test_shared_store_64bvE15shared_data_ptx];
	or.b32  	%r30, %r26, %r27;
	setp.ne.s32 	%p11, %r30, 0;
	mov.pred 	%p12, 0;
	@%p11 bra 	$L__BB2_3;
	ld.shared.v2.u32 	{%r31, %r32}, [_ZZ21test_shared_store_64bvE15shared_data_ptx+16];
	or.b32  	%r35, %r31, %r32;
	setp.eq.s32 	%p12, %r35, 0;
$L__BB2_3:
	mov.u64 	%rd21, $str$17;
	cvta.global.u64 	%rd22, %rd21;
	mov.u64 	%rd23, $str$16;
	cvta.global.u64 	%rd24, %rd23;
	selp.b64 	%rd25, %rd24, %rd22, %p12;
	st.local.u64 	[%rd1], %rd25;
	mov.u64 	%rd26, $str$15;
	cvta.global.u64 	%rd27, %rd26;
	{ // callseq 15, 0
	.param .b64 param0;
	st.param.b64 	[param0], %rd27;
	.param .b64 param1;
	st.param.b64 	[param1], %rd2;
	.param .b32 retval0;
	call.uni (retval0), 
	vprintf, 
	(
	param0, 
	param1
	);
	ld.param.b32 	%r36, [retval0];
	} // callseq 15
$L__BB2_4:
	ret;

}
	// .globl	_Z22test_shared_store_128bv
.visible .entry _Z22test_shared_store_128bv()
{
	.local .align 16 .b8 	__local_depot3[16];
	.reg .b64 	%SP;
	.reg .b64 	%SPL;
	.reg .pred 	%p<11>;
	.reg .b32 	%r<36>;
	.reg .b64 	%rd<16>;
	// demoted variable
	.shared .align 16 .b8 _ZZ22test_shared_store_128bvE15shared_data_ptx[64];
	// demoted variable
	.shared .align 16 .b8 _ZZ22test_shared_store_128bvE15shared_data_std[64];
	mov.u64 	%SPL, __local_depot3;
	cvta.local.u64 	%SP, %SPL;
	bar.sync 	0;
	mov.u32 	%r6, _ZZ22test_shared_store_128bvE15shared_data_ptx;
	add.s32 	%r1, %r6, 16;
	mov.b32 	%r2, -559038737;
	mov.b32 	%r3, 305419896;
	mov.b32 	%r4, -2023406815;
	mov.b32 	%r5, -1412567295;
	// begin inline asm
	st.shared.v4.u32 [%r1], {%r2, %r3, %r4, %r5};

	// end inline asm
	st.shared.v4.u32 	[_ZZ22test_shared_store_128bvE15shared_data_std+16], {%r2, %r3, %r4, %r5};
	bar.sync 	0;
	ld.shared.v2.u32 	{%r7, %r8}, [_ZZ22test_shared_store_128bvE15shared_data_ptx+16];
	ld.shared.v2.u32 	{%r11, %r12}, [_ZZ22test_shared_store_128bvE15shared_data_std+16];
	setp.ne.s32 	%p4, %r7, %r11;
	setp.ne.s32 	%p5, %r8, %r12;
	mov.pred 	%p10, 0;
	or.pred  	%p6, %p4, %p5;
	@%p6 bra 	$L__BB3_3;
	ld.shared.u32 	%r15, [_ZZ22test_shared_store_128bvE15shared_data_ptx+24];
	ld.shared.u32 	%r16, [_ZZ22test_shared_store_128bvE15shared_data_std+24];
	setp.ne.s32 	%p8, %r15, %r16;
	@%p8 bra 	$L__BB3_3;
	ld.shared.u32 	%r17, [_ZZ22test_shared_store_128bvE15shared_data_ptx+28];
	ld.shared.u32 	%r18, [_ZZ22test_shared_store_128bvE15shared_data_std+28];
	setp.eq.s32 	%p10, %r17, %r18;
$L__BB3_3:
	mov.u32 	%r19, %tid.x;
	setp.ne.s32 	%p9, %r19, 0;
	@%p9 bra 	$L__BB3_5;
	add.u64 	%rd1, %SP, 0;
	add.u64 	%rd2, %SPL, 0;
	mov.u64 	%rd3, $str$18;
	cvta.global.u64 	%rd4, %rd3;
	{ // callseq 16, 0
	.param .b64 param0;
	st.param.b64 	[param0], %rd4;
	.param .b64 param1;
	st.param.b64 	[param1], 0;
	.param .b32 retval0;
	call.uni (retval0), 
	vprintf, 
	(
	param0, 
	param1
	);
	ld.param.b32 	%r20, [retval0];
	} // callseq 16
	ld.shared.v4.u32 	{%r22, %r23, %r24, %r25}, [_ZZ22test_shared_store_128bvE15shared_data_ptx+16];
	st.local.v4.u32 	[%rd2], {%r22, %r23, %r24, %r25};
	mov.u64 	%rd5, $str$19;
	cvta.global.u64 	%rd6, %rd5;
	{ // callseq 17, 0
	.param .b64 param0;
	st.param.b64 	[param0], %rd6;
	.param .b64 param1;
	st.param.b64 	[param1], %rd1;
	.param .b32 retval0;
	call.uni (retval0), 
	vprintf, 
	(
	param0, 
	param1
	);
	ld.param.b32 	%r26, [retval0];
	} // callseq 17
	ld.shared.v4.u32 	{%r28, %r29, %r30, %r31}, [_ZZ22test_shared_store_128bvE15shared_data_std+16];
	st.local.v4.u32 	[%rd2], {%r28, %r29, %r30, %r31};
	mov.u64 	%rd7, $str$20;
	cvta.global.u64 	%rd8, %rd7;
	{ // callseq 18, 0
	.param .b64 param0;
	st.param.b64 	[param0], %rd8;
	.param .b64 param1;
	st.param.b64 	[param1], %rd1;
	.param .b32 retval0;
	call.uni (retval0), 
	vprintf, 
	(
	param0, 
	param1
	);
	ld.param.b32 	%r32, [retval0];
	} // callseq 18
	mov.u64 	%rd9, $str$6;
	cvta.global.u64 	%rd10, %rd9;
	mov.u64 	%rd11, $str$5;
	cvta.global.u64 	%rd12, %rd11;
	selp.b64 	%rd13, %rd12, %rd10, %p10;
	st.local.u64 	[%rd2], %rd13;
	mov.u64 	%rd14, $str$4;
	cvta.global.u64 	%rd15, %rd14;
	{ // callseq 19, 0
	.param .b64 param0;
	st.param.b64 	[param0], %rd15;
	.param .b64 param1;
	st.param.b64 	[param1], %rd1;
	.param .b32 retval0;
	call.uni (retval0), 
	vprintf, 
	(
	param0, 
	param1
	);
	ld.param.b32 	%r34, [retval0];
	} // callseq 19
$L__BB3_5:
	ret;

}


// ===== COMPILED SASS (sm_100) =====

	.target	sm_100

	.elftype	@"ET_EXEC"


//--------------------- .note.nv.tkinfo           --------------------------
	.section	.note.nv.tkinfo,"",@"SHT_NOTE"
	.sectionflags	@"SHF_NOTE_NV_TKINFO"
	.tkinfo
        /*0018*/ 	.word	0x00000002
        /*0030*/ 	.string	""
        /*0030*/ 	.string	"ptxas"
        /*0030*/ 	.string	"Cuda compilation tools, release 13.0, V13.0.88"
        /*0030*/ 	.string	"Build cuda_13.0.r13.0/compiler.36424714_0"
        /*0030*/ 	.string	"-arch sm_100 -m 64 "



//--------------------- .note.nv.cuinfo           --------------------------
	.section	.note.nv.cuinfo,"",@"SHT_NOTE"
	.sectionflags	@"SHF_NOTE_NV_CUINFO"
        /*0018*/ 	.short	0x0002
        /*001a*/ 	.short	0x0064
        /*001c*/ 	.short	0x0082
	.zero		2


//--------------------- .nv.info                  --------------------------
	.section	.nv.info,"",@"SHT_CUDA_INFO"
	.align	4


	//----- nvinfo : EIATTR_REGCOUNT
	.align		4
        /*0000*/ 	.byte	0x04, 0x2f
        /*0002*/ 	.short	(.L_22 - .L_21)
	.align		4
.L_21:
        /*0004*/ 	.word	index@(_Z21test_shared_store_16bv)
        /*0008*/ 	.word	0x00000018


	//----- nvinfo : EIATTR_FRAME_SIZE
	.align		4
.L_22:
        /*000c*/ 	.byte	0x04, 0x11
        /*000e*/ 	.short	(.L_24 - .L_23)
	.align		4
.L_23:
        /*0010*/ 	.word	index@(_Z21test_shared_store_16bv)
        /*0014*/ 	.word	0x00000008


	//----- nvinfo : EIATTR_REGCOUNT
	.align		4
.L_24:
        /*0018*/ 	.byte	0x04, 0x2f
        /*001a*/ 	.short	(.L_26 - .L_25)
	.align		4
.L_25:
        /*001c*/ 	.word	index@(_Z21test_shared_store_32bv)
        /*0020*/ 	.word	0x00000018


	//----- nvinfo : EIATTR_FRAME_SIZE
	.align		4
.L_26:
        /*0024*/ 	.byte	0x04, 0x11
        /*0026*/ 	.short	(.L_28 - .L_27)
	.align		4
.L_27:
        /*0028*/ 	.word	index@(_Z21test_shared_store_32bv)
        /*002c*/ 	.word	0x00000008


	//----- nvinfo : EIATTR_REGCOUNT
	.align		4
.L_28:
        /*0030*/ 	.byte	0x04, 0x2f
        /*0032*/ 	.short	(.L_30 - .L_29)
	.align		4
.L_29:
        /*0034*/ 	.word	index@(_Z21test_shared_store_64bv)
        /*0038*/ 	.word	0x0000001a


	//----- nvinfo : EIATTR_FRAME_SIZE
	.align		4
.L_30:
        /*003c*/ 	.byte	0x04, 0x11
        /*003e*/ 	.short	(.L_32 - .L_31)
	.align		4
.L_31:
        /*0040*/ 	.word	index@(_Z21test_shared_store_64bv)
        /*0044*/ 	.word	0x00000008


	//----- nvinfo : EIATTR_REGCOUNT
	.align		4
.L_32:
        /*0048*/ 	.byte	0x04, 0x2f
        /*004a*/ 	.short	(.L_34 - .L_33)
	.align		4
.L_33:
        /*004c*/ 	.word	index@(_Z22test_shared_store_128bv)
        /*0050*/ 	.word	0x00000018


	//----- nvinfo : EIATTR_FRAME_SIZE
	.align		4
.L_34:
        /*0054*/ 	.byte	0x04, 0x11
        /*0056*/ 	.short	(.L_36 - .L_35)
	.align		4
.L_35:
        /*0058*/ 	.word	index@(_Z22test_shared_store_128bv)
        /*005c*/ 	.word	0x00000010


	//----- nvinfo : EIATTR_MIN_STACK_SIZE
	.align		4
.L_36:
        /*0060*/ 	.byte	0x04, 0x12
        /*0062*/ 	.short	(.L_38 - .L_37)
	.align		4
.L_37:
        /*0064*/ 	.word	index@(_Z22test_shared_store_128bv)
        /*0068*/ 	.word	0x00000010


	//----- nvinfo : EIATTR_MIN_STACK_SIZE
	.align		4
.L_38:
        /*006c*/ 	.byte	0x04, 0x12
        /*006e*/ 	.short	(.L_40 - .L_39)
	.align		4
.L_39:
        /*0070*/ 	.word	index@(_Z21test_shared_store_64bv)
        /*0074*/ 	.word	0x00000008


	//----- nvinfo : EIATTR_MIN_STACK_SIZE
	.align		4
.L_40:
        /*0078*/ 	.byte	0x04, 0x12
        /*007a*/ 	.short	(.L_42 - .L_41)
	.align		4
.L_41:
        /*007c*/ 	.word	index@(_Z21test_shared_store_32bv)
        /*0080*/ 	.word	0x00000008


	//----- nvinfo : EIATTR_MIN_STACK_SIZE
	.align		4
.L_42:
        /*0084*/ 	.byte	0x04, 0x12
        /*0086*/ 	.short	(.L_44 - .L_43)
	.align		4
.L_43:
        /*0088*/ 	.word	index@(_Z21test_shared_store_16bv)
        /*008c*/ 	.word	0x00000008
.L_44:


//--------------------- .nv.compat                --------------------------
	.section	.nv.compat,"",@"SHT_CUDA_COMPAT_INFO"
	.align	4
        /*0000*/ 	.byte	0x02, 0x09, 0x00, 0x00, 0x02, 0x02, 0x01, 0x00, 0x02, 0x05, 0x05, 0x00, 0x03, 0x07, 0x01, 0x01
        /*0010*/ 	.byte	0x02, 0x03, 0x00, 0x00, 0x02, 0x06, 0x01, 0x00, 0x04, 0x0b, 0x08, 0x00, 0x09, 0x00, 0x00, 0x00
        /*0020*/ 	.byte	0x00, 0x00, 0x00, 0x00


//--------------------- .nv.info._Z22test_shared_store_128bv --------------------------
	.section	.nv.info._Z22test_shared_store_128bv,"",@"SHT_CUDA_INFO"
	.sectionflags	@""
	.align	4


	//----- nvinfo : EIATTR_CUDA_API_VERSION
	.align		4
        /*0000*/ 	.byte	0x04, 0x37
        /*0002*/ 	.short	(.L_46 - .L_45)
.L_45:
        /*0004*/ 	.word	0x00000082


	//----- nvinfo : EIATTR_SPARSE_MMA_MASK
	.align		4
.L_46:
        /*0008*/ 	.byte	0x03, 0x50
        /*000a*/ 	.short	0x0000


	//----- nvinfo : EIATTR_MAXREG_COUNT
	.align		4
        /*000c*/ 	.byte	0x03, 0x1b
        /*000e*/ 	.short	0x00ff


	//----- nvinfo : EIATTR_NUM_BARRIERS
	.align		4
        /*0010*/ 	.byte	0x02, 0x4c
        /*0012*/ 	.byte	0x01
	.zero		1


	//----- nvinfo : EIATTR_EXTERNS
	.align		4
        /*0014*/ 	.byte	0x04, 0x0f
        /*0016*/ 	.short	(.L_48 - .L_47)


	//   ....[0]....
	.align		4
.L_47:
        /*0018*/ 	.word	index@(vprintf)


	//----- nvinfo : EIATTR_MERCURY_ISA_VERSION
	.align		4
.L_48:
        /*001c*/ 	.byte	0x03, 0x5f
        /*001e*/ 	.short	0x0101


	//----- nvinfo : EIATTR_VRC_CTA_INIT_COUNT
	.align		4
        /*0020*/ 	.byte	0x02, 0x4a
	.zero		1
	.zero		1


	//----- nvinfo : EIATTR_SYSCALL_OFFSETS
	.align		4
        /*0024*/ 	.byte	0x04, 0x46
        /*0026*/ 	.short	(.L_50 - .L_49)


	//   ....[0]....
.L_49:
        /*0028*/ 	.word	0x00000260


	//   ....[1]....
        /*002c*/ 	.word	0x00000330


	//   ....[2]....
        /*0030*/ 	.word	0x00000400


	//   ....[3]....
        /*0034*/ 	.word	0x000004d0


	//----- nvinfo : EIATTR_EXIT_INSTR_OFFSETS
	.align		4
.L_50:
        /*0038*/ 	.byte	0x04, 0x1c
        /*003a*/ 	.short	(.L_52 - .L_51)


	//   ....[0]....
.L_51:
        /*003c*/ 	.word	0x000001e0


	//   ....[1]....
        /*0040*/ 	.word	0x000004e0


	//----- nvinfo : EIATTR_CRS_STACK_SIZE
	.align		4
.L_52:
        /*0044*/ 	.byte	0x04, 0x1e
        /*0046*/ 	.short	(.L_54 - .L_53)
.L_53:
        /*0048*/ 	.word	0x00000000


	//----- nvinfo : EIATTR_SW_WAR
	.align		4
.L_54:
        /*004c*/ 	.byte	0x04, 0x36
        /*004e*/ 	.short	(.L_56 - .L_55)
.L_55:
        /*0050*/ 	.word	0x00000008
.L_56:


//--------------------- .nv.info._Z21test_shared_store_64bv --------------------------
	.section	.nv.info._Z21test_shared_store_64bv,"",@"SHT_CUDA_INFO"
	.sectionflags	@""
	.align	4


	//----- nvinfo : EIATTR_CUDA_API_VERSION
	.align		4
        /*0000*/ 	.byte	0x04, 0x37
        /*0002*/ 	.short	(.L_58 - .L_57)
.L_57:
        /*0004*/ 	.word	0x00000082


	//----- nvinfo : EIATTR_SPARSE_MMA_MASK
	.align		4
.L_58:
        /*0008*/ 	.byte	0x03, 0x50
        /*000a*/ 	.short	0x0000


	//----- nvinfo : EIATTR_MAXREG_COUNT
	.align		4
        /*000c*/ 	.byte	0x03, 0x1b
        /*000e*/ 	.short	0x00ff


	//----- nvinfo : EIATTR_NUM_BARRIERS
	.align		4
        /*0010*/ 	.byte	0x02, 0x4c
        /*0012*/ 	.byte	0x01
	.zero		1


	//----- nvinfo : EIATTR_EXTERNS
	.align		4
        /*0014*/ 	.byte	0x04, 0x0f
        /*0016*/ 	.short	(.L_60 - .L_59)


	//   ....[0]....
	.align		4
.L_59:
        /*0018*/ 	.word	index@(vprintf)


	//----- nvinfo : EIATTR_MERCURY_ISA_VERSION
	.align		4
.L_60:
        /*001c*/ 	.byte	0x03, 0x5f
        /*001e*/ 	.short	0x0101


	//----- nvinfo : EIATTR_VRC_CTA_INIT_COUNT
	.align		4
        /*0020*/ 	.byte	0x02, 0x4a
	.zero		1
	.zero		1


	//----- nvinfo : EIATTR_SYSCALL_OFFSETS
	.align		4
        /*0024*/ 	.byte	0x04, 0x46
        /*0026*/ 	.short	(.L_62 - .L_61)


	//   ....[0]....
.L_61:
        /*0028*/ 	.word	0x000001b0


	//   ....[1]....
        /*002c*/ 	.word	0x00000260


	//   ....[2]....
        /*0030*/ 	.word	0x00000330


	//   ....[3]....
        /*0034*/ 	.word	0x00000400


	//   ....[4]....
        /*0038*/ 	.word	0x00000530


	//   ....[5]....
        /*003c*/ 	.word	0x00000690


	//----- nvinfo : EIATTR_EXIT_INSTR_OFFSETS
	.align		4
.L_62:
        /*0040*/ 	.byte	0x04, 0x1c
        /*0042*/ 	.short	(.L_64 - .L_63)


	//   ....[0]....
.L_63:
        /*0044*/ 	.word	0x00000110


	//   ....[1]....
        /*0048*/ 	.word	0x000006a0


	//----- nvinfo : EIATTR_CRS_STACK_SIZE
	.align		4
.L_64:
        /*004c*/ 	.byte	0x04, 0x1e
        /*004e*/ 	.short	(.L_66 - .L_65)
.L_65:
        /*0050*/ 	.word	0x00000000


	//----- nvinfo : EIATTR_SW_WAR
	.align		4
.L_66:
        /*0054*/ 	.byte	0x04, 0x36
        /*0056*/ 	.short	(.L_68 - .L_67)
.L_67:
        /*0058*/ 	.word	0x00000008
.L_68:


//--------------------- .nv.info._Z21test_shared_store_32bv --------------------------
	.section	.nv.info._Z21test_shared_store_32bv,"",@"SHT_CUDA_INFO"
	.sectionflags	@""
	.align	4


	//----- nvinfo : EIATTR_CUDA_API_VERSION
	.align		4
        /*0000*/ 	.byte	0x04, 0x37
        /*0002*/ 	.short	(.L_70 - .L_69)
.L_69:
        /*0004*/ 	.word	0x00000082


	//----- nvinfo : EIATTR_SPARSE_MMA_MASK
	.align		4
.L_70:
        /*0008*/ 	.byte	0x03, 0x50
        /*000a*/ 	.short	0x0000


	//----- nvinfo : EIATTR_MAXREG_COUNT
	.align		4
        /*000c*/ 	.byte	0x03, 0x1b
        /*000e*/ 	.short	0x00ff


	//----- nvinfo : EIATTR_NUM_BARRIERS
	.align		4
        /*0010*/ 	.byte	0x02, 0x4c
        /*0012*/ 	.byte	0x01
	.zero		1


	//----- nvinfo : EIATTR_EXTERNS
	.align		4
        /*0014*/ 	.byte	0x04, 0x0f
        /*0016*/ 	.short	(.L_72 - .L_71)


	//   ....[0]....
	.align		4
.L_71:
        /*0018*/ 	.word	index@(vprintf)


	//----- nvinfo : EIATTR_MERCURY_ISA_VERSION
	.align		4
.L_72:
        /*001c*/ 	.byte	0x03, 0x5f
        /*001e*/ 	.short	0x0101


	//----- nvinfo : EIATTR_VRC_CTA_INIT_COUNT
	.align		4
        /*0020*/ 	.byte	0x02, 0x4a
	.zero		1
	.zero		1


	//----- nvinfo : EIATTR_SYSCALL_OFFSETS
	.align		4
        /*0024*/ 	.byte	0x04, 0x46
        /*0026*/ 	.short	(.L_74 - .L_73)


	//   ....[0]....
.L_73:
        /*0028*/ 	.word	0x000001a0


	//   ....[1]....
        /*002c*/ 	.word	0x00000240


	//   ....[2]....
        /*0030*/ 	.word	0x00000310


	//   ....[3]....
        /*0034*/ 	.word	0x000003e0


	//   ....[4]....
        /*0038*/ 	.word	0x000004d0


	//----- nvinfo : EIATTR_EXIT_INSTR_OFFSETS
	.align		4
.L_74:
        /*003c*/ 	.byte	0x04, 0x1c
        /*003e*/ 	.short	(.L_76 - .L_75)


	//   ....[0]....
.L_75:
        /*0040*/ 	.word	0x00000100


	//   ....[1]....
        /*0044*/ 	.word	0x000004e0


	//----- nvinfo : EIATTR_CRS_STACK_SIZE
	.align		4
.L_76:
        /*0048*/ 	.byte	0x04, 0x1e
        /*004a*/ 	.short	(.L_78 - .L_77)
.L_77:
        /*004c*/ 	.word	0x00000000


	//----- nvinfo : EIATTR_SW_WAR
	.align		4
.L_78:
        /*0050*/ 	.byte	0x04, 0x36
        /*0052*/ 	.short	(.L_80 - .L_79)
.L_79:
        /*0054*/ 	.word	0x00000008
.L_80:


//--------------------- .nv.info._Z21test_shared_store_16bv --------------------------
	.section	.nv.info._Z21test_shared_store_16bv,"",@"SHT_CUDA_INFO"
	.sectionflags	@""
	.align	4


	//----- nvinfo : EIATTR_CUDA_API_VERSION
	.align		4
        /*0000*/ 	.byte	0x04, 0x37
        /*0002*/ 	.short	(.L_82 - .L_81)
.L_81:
        /*0004*/ 	.word	0x00000082


	//----- nvinfo : EIATTR_SPARSE_MMA_MASK
	.align		4
.L_82:
        /*0008*/ 	.byte	0x03, 0x50
        /*000a*/ 	.short	0x0000


	//----- nvinfo : EIATTR_MAXREG_COUNT
	.align		4
        /*000c*/ 	.byte	0x03, 0x1b
        /*000e*/ 	.short	0x00ff


	//----- nvinfo : EIATTR_NUM_BARRIERS
	.align		4
        /*0010*/ 	.byte	0x02, 0x4c
        /*0012*/ 	.byte	0x01
	.zero		1


	//----- nvinfo : EIATTR_EXTERNS
	.align		4
        /*0014*/ 	.byte	0x04, 0x0f
        /*0016*/ 	.short	(.L_84 - .L_83)


	//   ....[0]....
	.align		4
.L_83:
        /*0018*/ 	.word	index@(vprintf)


	//----- nvinfo : EIATTR_MERCURY_ISA_VERSION
	.align		4
.L_84:
        /*001c*/ 	.byte	0x03, 0x5f
        /*001e*/ 	.short	0x0101


	//----- nvinfo : EIATTR_VRC_CTA_INIT_COUNT
	.align		4
        /*0020*/ 	.byte	0x02, 0x4a
	.zero		1
	.zero		1


	//----- nvinfo : EIATTR_SYSCALL_OFFSETS
	.align		4
        /*0024*/ 	.byte	0x04, 0x46
        /*0026*/ 	.short	(.L_86 - .L_85)


	//   ....[0]....
.L_85:
        /*0028*/ 	.word	0x000001a0


	//   ....[1]....
        /*002c*/ 	.word	0x00000240


	//   ....[2]....
        /*0030*/ 	.word	0x00000310


	//   ....[3]....
        /*0034*/ 	.word	0x000003e0


	//   ....[4]....
        /*0038*/ 	.word	0x000004f0


	//----- nvinfo : EIATTR_EXIT_INSTR_OFFSETS
	.align		4
.L_86:
        /*003c*/ 	.byte	0x04, 0x1c
        /*003e*/ 	.short	(.L_88 - .L_87)


	//   ....[0]....
.L_87:
        /*0040*/ 	.word	0x00000100


	//   ....[1]....
        /*0044*/ 	.word	0x00000500


	//----- nvinfo : EIATTR_CRS_STACK_SIZE
	.align		4
.L_88:
        /*0048*/ 	.byte	0x04, 0x1e
        /*004a*/ 	.short	(.L_90 - .L_89)
.L_89:
        /*004c*/ 	.word	0x00000000


	//----- nvinfo : EIATTR_SW_WAR
	.align		4
.L_90:
        /*0050*/ 	.byte	0x04, 0x36
        /*0052*/ 	.short	(.L_92 - .L_91)
.L_91:
        /*0054*/ 	.word	0x00000008
.L_92:


//--------------------- .nv.callgraph             --------------------------
	.section	.nv.callgraph,"",@"SHT_CUDA_CALLGRAPH"
	.align	4
	.sectionentsize	8
	.align		4
        /*0000*/ 	.word	0x00000000
	.align		4
        /*0004*/ 	.word	0xffffffff
	.align		4
        /*0008*/ 	.word	index@(_Z22test_shared_store_128bv)
	.align		4
        /*000c*/ 	.word	index@(vprintf)
	.align		4
        /*0010*/ 	.word	index@(_Z21test_shared_store_64bv)
	.align		4
        /*0014*/ 	.word	index@(vprintf)
	.align		4
        /*0018*/ 	.word	index@(_Z21test_shared_store_32bv)
	.align		4
        /*001c*/ 	.word	index@(vprintf)
	.align		4
        /*0020*/ 	.word	index@(_Z21test_shared_store_16bv)
	.align		4
        /*0024*/ 	.word	index@(vprintf)
	.align		4
        /*0028*/ 	.word	0x00000000
	.align		4
        /*002c*/ 	.word	0xfffffffe
	.align		4
        /*0030*/ 	.word	0x00000000
	.align		4
        /*0034*/ 	.word	0xfffffffd
	.align		4
        /*0038*/ 	.word	0x00000000
	.align		4
        /*003c*/ 	.word	0xfffffffc


//--------------------- .nv.constant4             --------------------------
	.section	.nv.constant4,"a",@progbits
	.align	8
	.align		8
.nv.constant4:
        /*0000*/ 	.dword	vprintf
	.align		8
        /*0008*/ 	.dword	$str
	.align		8
        /*0010*/ 	.dword	$str$1
	.align		8
        /*0018*/ 	.dword	$str$2
	.align		8
        /*0020*/ 	.dword	$str$3
	.align		8
        /*0028*/ 	.dword	$str$4
	.align		8
        /*0030*/ 	.dword	$str$5
	.align		8
        /*0038*/ 	.dword	$str$6
	.align		8
        /*0040*/ 	.dword	$str$7
	.align		8
        /*0048*/ 	.dword	$str$8
	.align		8
        /*0050*/ 	.dword	$str$9
	.align		8
        /*0058*/ 	.dword	$str$10
	.align		8
        /*0060*/ 	.dword	$str$11
	.align		8
        /*0068*/ 	.dword	$str$12
	.align		8
        /*0070*/ 	.dword	$str$13
	.align		8
        /*0078*/ 	.dword	$str$14
	.align		8
        /*0080*/ 	.dword	$str$15
	.align		8
        /*0088*/ 	.dword	$str$16
	.align		8
        /*0090*/ 	.dword	$str$17
	.align		8
        /*0098*/ 	.dword	$str$18
	.align		8
        /*00a0*/ 	.dword	$str$19
	.align		8
        /*00a8*/ 	.dword	$str$20


//--------------------- .text._Z22test_shared_store_128bv --------------------------
	.section	.text._Z22test_shared_store_128bv,"ax",@progbits
	.align	128
        .global         _Z22test_shared_store_128bv
        .type           _Z22test_shared_store_128bv,@function
        .size           _Z22test_shared_store_128bv,(.L_x_25 - _Z22test_shared_store_128bv)
        .other          _Z22test_shared_store_128bv,@"STO_CUDA_ENTRY STV_DEFAULT"
_Z22test_shared_store_128bv:
.text._Z22test_shared_store_128bv:
[----:B------:R-:W0:Y:S08]  /*0000*/  LDC R1, c[0x0][0x37c] ;  /* 0x0000df00ff017b82 */ /* 0x000e300000000800 */
[----:B------:R-:W1:Y:S08]  /*0010*/  S2UR UR5, SR_CgaCtaId ;  /* 0x00000000000579c3 */ /* 0x000e700000008800 */
[----:B------:R-:W-:Y:S01]  /*0020*/  BAR.SYNC.DEFER_BLOCKING 0x0 ;  /* 0x0000000000007b1d */ /* 0x000fe20000010000 */
[----:B------:R-:W-:Y:S01]  /*0030*/  IMAD.MOV.U32 R12, RZ, RZ, -0x21524111 ;  /* 0xdeadbeefff0c7424 */ /* 0x000fe200078e00ff */
[----:B------:R-:W-:Y:S01]  /*0040*/  PLOP3.LUT P3, PT, PT, PT, PT, 0x8, 0x80 ;  /* 0x000000000080781c */ /* 0x000fe20003f6e170 */
[----:B------:R-:W-:-:S02]  /*0050*/  IMAD.MOV.U32 R13, RZ, RZ, 0x12345678 ;  /* 0x12345678ff0d7424 */ /* 0x000fc400078e00ff */
[----:B------:R-:W-:Y:S01]  /*0060*/  IMAD.MOV.U32 R14, RZ, RZ, -0x789abcdf ;  /* 0x87654321ff0e7424 */ /* 0x000fe200078e00ff */
[----:B------:R-:W-:Y:S01]  /*0070*/  UMOV UR4, 0x400 ;  /* 0x0000040000047882 */ /* 0x000fe20000000000 */
[----:B------:R-:W-:Y:S01]  /*0080*/  IMAD.MOV.U32 R15, RZ, RZ, -0x543210ff ;  /* 0xabcdef01ff0f7424 */ /* 0x000fe200078e00ff */
[----:B------:R-:W2:Y:S01]  /*0090*/  S2R R0, SR_TID.X ;  /* 0x0000000000007919 */ /* 0x000ea20000002100 */
[----:B0-----:R-:W-:Y:S01]  /*00a0*/  VIADD R1, R1, 0xfffffff0 ;  /* 0xfffffff001017836 */ /* 0x001fe20000000000 */
[----:B------:R-:W-:Y:S01]  /*00b0*/  P2R R18, PR, RZ, 0x8 ;  /* 0x00000008ff127803 */ /* 0x000fe20000000000 */
[----:B-1----:R-:W-:Y:S01]  /*00c0*/  ULEA UR4, UR5, UR4, 0x18 ;  /* 0x0000000405047291 */ /* 0x002fe2000f8ec0ff */
[----:B------:R-:W0:Y:S08]  /*00d0*/  LDCU UR5, c[0x0][0x2fc] ;  /* 0x00005f80ff0577ac */ /* 0x000e300008000800 */
[----:B------:R-:W-:Y:S04]  /*00e0*/  STS.128 [UR4+0x10], R12 ;  /* 0x0000100cff007988 */ /* 0x000fe80008000c04 */
[----:B------:R-:W-:Y:S01]  /*00f0*/  STS.128 [UR4+0x50], R12 ;  /* 0x0000500cff007988 */ /* 0x000fe20008000c04 */
[----:B------:R-:W-:Y:S01]  /*0100*/  BAR.SYNC.DEFER_BLOCKING 0x0 ;  /* 0x0000000000007b1d */ /* 0x000fe20000010000 */
[----:B--2---:R-:W-:-:S05]  /*0110*/  ISETP.NE.AND P1, PT, R0, RZ, PT ;  /* 0x000000ff0000720c */ /* 0x004fca0003f25270 */
[----:B------:R-:W-:Y:S04]  /*0120*/  LDS.128 R4, [UR4+0x10] ;  /* 0x00001004ff047984 */ /* 0x000fe80008000c00 */
[----:B------:R-:W1:Y:S01]  /*0130*/  LDS.128 R8, [UR4+0x50] ;  /* 0x00005004ff087984 */ /* 0x000e620008000c00 */
[----:B------:R-:W2:Y:S02]  /*0140*/  LDCU UR4, c[0x0][0x2f8] ;  /* 0x00005f00ff0477ac */ /* 0x000ea40008000800 */
[----:B--2---:R-:W-:-:S05]  /*0150*/  IADD3 R2, P2, PT, R1, UR4, RZ ;  /* 0x0000000401027c10 */ /* 0x004fca000ff5e0ff */
[----:B0-----:R-:W-:Y:S01]  /*0160*/  IMAD.X R16, RZ, RZ, UR5, P2 ;  /* 0x00000005ff107e24 */ /* 0x001fe200090e06ff */
[----:B-1----:R-:W-:-:S04]  /*0170*/  ISETP.NE.AND P0, PT, R5, R9, PT ;  /* 0x000000090500720c */ /* 0x002fc80003f05270 */
[----:B------:R-:W-:-:S13]  /*0180*/  ISETP.NE.OR P0, PT, R4, R8, P0 ;  /* 0x000000080400720c */ /* 0x000fda0000705670 */
[----:B------:R-:W-:Y:S05]  /*0190*/  @P0 BRA `(.L_x_0) ;  /* 0x0000000000100947 */ /* 0x000fea0003800000 */
[----:B------:R-:W-:Y:S02]  /*01a0*/  ISETP.NE.AND P0, PT, R6, R10, PT ;  /* 0x0000000a0600720c */ /* 0x000fe40003f05270 */
[----:B------:R-:W-:-:S11]  /*01b0*/  ISETP.NE.AND P3, PT, R18, RZ, PT ;  /* 0x000000ff1200720c */ /* 0x000fd60003f65270 */
[----:B------:R-:W-:-:S04]  /*01c0*/  @!P0 ISETP.EQ.AND P3, PT, R7, R11, PT ;  /* 0x0000000b0700820c */ /* 0x000fc80003f62270 */
[----:B------:R-:W-:-:S09]  /*01d0*/  P2R R18, PR, RZ, 0x8 ;  /* 0x00000008ff127803 */ /* 0x000fd20000000000 */
.L_x_0:
[----:B------:R-:W-:Y:S05]  /*01e0*/  @P1 EXIT ;  /* 0x000000000000194d */ /* 0x000fea0003800000 */
[----:B------:R-:W-:Y:S01]  /*01f0*/  MOV R17, 0x0 ;  /* 0x0000000000117802 */ /* 0x000fe20000000f00 */
[----:B------:R-:W0:Y:S01]  /*0200*/  LDCU.64 UR4, c[0x4][0x98] ;  /* 0x01001300ff0477ac */ /* 0x000e220008000a00 */
[----:B------:R-:W-:Y:S02]  /*0210*/  CS2R R6, SRZ ;  /* 0x0000000000067805 */ /* 0x000fe4000001ff00 */
[----:B------:R1:W2:Y:S01]  /*0220*/  LDC.64 R8, c[0x4][R17] ;  /* 0x0100000011087b82 */ /* 0x0002a20000000a00 */
[----:B0-----:R-:W-:Y:S01]  /*0230*/  MOV R4, UR4 ;  /* 0x0000000400047c02 */ /* 0x001fe20008000f00 */
[----:B-1----:R-:W-:-:S07]  /*0240*/  IMAD.U32 R5, RZ, RZ, UR5 ;  /* 0x00000005ff057e24 */ /* 0x002fce000f8e00ff */
[----:B------:R-:W-:-:S07]  /*0250*/  LEPC R20, `(.L_x_1) ;  /* 0x000000001014794e */ /* 0x000fce0000000000 */
[----:B--2---:R-:W-:Y:S05]  /*0260*/  CALL.ABS.NOINC R8 ;  /* 0x0000000008007343 */ /* 0x004fea0003c00000 */
.L_x_1:
[----:B------:R-:W0:Y:S01]  /*0270*/  S2UR UR5, SR_CgaCtaId ;  /* 0x00000000000579c3 */ /* 0x000e220000008800 */
[----:B------:R-:W-:Y:S01]  /*0280*/  UMOV UR4, 0x400 ;  /* 0x0000040000047882 */ /* 0x000fe20000000000 */
[----:B------:R-:W-:Y:S01]  /*0290*/  IMAD.MOV.U32 R6, RZ, RZ, R2 ;  /* 0x000000ffff067224 */ /* 0x000fe200078e0002 */
[----:B------:R-:W-:-:S05]  /*02a0*/  MOV R7, R16 ;  /* 0x0000001000077202 */ /* 0x000fca0000000f00 */
[----:B------:R1:W2:Y:S01]  /*02b0*/  LDC.64 R12, c[0x4][R17] ;  /* 0x01000000110c7b82 */ /* 0x0002a20000000a00 */
[----:B0-----:R-:W-:-:S09]  /*02c0*/  ULEA UR4, UR5, UR4, 0x18 ;  /* 0x0000000405047291 */ /* 0x001fd2000f8ec0ff */
[----:B------:R-:W0:Y:S02]  /*02d0*/  LDS.128 R8, [UR4+0x10] ;  /* 0x00001004ff087984 */ /* 0x000e240008000c00 */
[----:B------:R-:W3:Y:S02]  /*02e0*/  LDCU.64 UR4, c[0x4][0xa0] ;  /* 0x01001400ff0477ac */ /* 0x000ee40008000a00 */
[----:B---3--:R-:W-:Y:S02]  /*02f0*/  IMAD.U32 R4, RZ, RZ, UR4 ;  /* 0x00000004ff047e24 */ /* 0x008fe4000f8e00ff */
[----:B------:R-:W-:Y:S01]  /*0300*/  IMAD.U32 R5, RZ, RZ, UR5 ;  /* 0x00000005ff057e24 */ /* 0x000fe2000f8e00ff */
[----:B0-2---:R1:W-:Y:S06]  /*0310*/  STL.128 [R1], R8 ;  /* 0x0000000801007387 */ /* 0x0053ec0000100c00 */
[----:B------:R-:W-:-:S07]  /*0320*/  LEPC R20, `(.L_x_2) ;  /* 0x000000001014794e */ /* 0x000fce0000000000 */
[----:B-1----:R-:W-:Y:S05]  /*0330*/  CALL.ABS.NOINC R12 ;  /* 0x000000000c007343 */ /* 0x002fea0003c00000 */
.L_x_2:
[----:B------:R-:W0:Y:S01]  /*0340*/  S2UR UR5, SR_CgaCtaId ;  /* 0x00000000000579c3 */ /* 0x000e220000008800 */
[----:B------:R-:W-:Y:S01]  /*0350*/  UMOV UR4, 0x400 ;  /* 0x0000040000047882 */ /* 0x000fe20000000000 */
[----:B------:R-:W-:Y:S02]  /*0360*/  IMAD.MOV.U32 R6, RZ, RZ, R2 ;  /* 0x000000ffff067224 */ /* 0x000fe400078e0002 */
[----:B------:R-:W-:-:S04]  /*0370*/  IMAD.MOV.U32 R7, RZ, RZ, R16 ;  /* 0x000000ffff077224 */ /* 0x000fc800078e0010 */
        /* <DEDUP_REMOVED lines=9> */
.L_x_3:
[----:B------:R-:W0:Y:S01]  /*0410*/  LDC.64 R8, c[0x4][0x30] ;  /* 0x01000c00ff087b82 */ /* 0x000e220000000a00 */
[----:B------:R-:W-:Y:S01]  /*0420*/  ISETP.NE.AND P6, PT, R18, RZ, PT ;  /* 0x000000ff1200720c */ /* 0x000fe20003fc5270 */
[----:B------:R-:W1:Y:S01]  /*0430*/  LDCU.64 UR4, c[0x4][0x28] ;  /* 0x01000500ff0477ac */ /* 0x000e620008000a00 */
[----:B------:R-:W-:Y:S02]  /*0440*/  IMAD.MOV.U32 R6, RZ, RZ, R2 ;  /* 0x000000ffff067224 */ /* 0x000fe400078e0002 */
[----:B------:R-:W-:-:S03]  /*0450*/  IMAD.MOV.U32 R7, RZ, RZ, R16 ;  /* 0x000000ffff077224 */ /* 0x000fc600078e0010 */
[----:B------:R2:W3:Y:S01]  /*0460*/  LDC.64 R10, c[0x4][R17] ;  /* 0x01000000110a7b82 */ /* 0x0004e20000000a00 */
[----:B-1----:R-:W-:Y:S01]  /*0470*/  MOV R4, UR4 ;  /* 0x0000000400047c02 */ /* 0x002fe20008000f00 */
[----:B------:R-:W-:-:S06]  /*0480*/  IMAD.U32 R5, RZ, RZ, UR5 ;  /* 0x00000005ff057e24 */ /* 0x000fcc000f8e00ff */
[----:B0-----:R-:W0:Y:S08]  /*0490*/  @!P6 LDC R8, c[0x4][0x38] ;  /* 0x01000e00ff08eb82 */ /* 0x001e300000000800 */
[----:B------:R-:W0:Y:S02]  /*04a0*/  @!P6 LDC R9, c[0x4][0x3c] ;  /* 0x01000f00ff09eb82 */ /* 0x000e240000000800 */
[----:B0--3--:R2:W-:Y:S02]  /*04b0*/  STL.64 [R1], R8 ;  /* 0x0000000801007387 */ /* 0x0095e40000100a00 */
[----:B------:R-:W-:-:S07]  /*04c0*/  LEPC R20, `(.L_x_4) ;  /* 0x000000001014794e */ /* 0x000fce0000000000 */
[----:B--2---:R-:W-:Y:S05]  /*04d0*/  CALL.ABS.NOINC R10 ;  /* 0x000000000a007343 */ /* 0x004fea0003c00000 */
.L_x_4:
[----:B------:R-:W-:Y:S05]  /*04e0*/  EXIT ;  /* 0x000000000000794d */ /* 0x000fea0003800000 */
.L_x_5:
[----:B------:R-:W-:-:S00]  /*04f0*/  BRA `(.L_x_5) ;  /* 0xfffffffc00fc7947 */ /* 0x000fc0000383ffff */
[----:B------:R-:W-:-:S00]  /*0500*/  NOP ;  /* 0x0000000000007918 */ /* 0x000fc00000000000 */
[----:B------:R-:W-:-:S00]  /*0510*/  NOP ;  /* 0x0000000000007918 */ /* 0x000fc00000000000 */
[----:B------:R-:W-:-:S00]  /*0520*/  NOP ;  /* 0x0000000000007918 */ /* 0x000fc00000000000 */
[----:B------:R-:W-:-:S00]  /*0530*/  NOP ;  /* 0x0000000000007918 */ /* 0x000fc00000000000 */
[----:B------:R-:W-:-:S00]  /*0540*/  NOP ;  /* 0x0000000000007918 */ /* 0x000fc00000000000 */
[----:B------:R-:W-:-:S00]  /*0550*/  NOP ;  /* 0x0000000000007918 */ /* 0x000fc00000000000 */
[----:B------:R-:W-:-:S00]  /*0560*/  NOP ;  /* 0x0000000000007918 */ /* 0x000fc00000000000 */
[----:B------:R-:W-:-:S00]  /*0570*/  NOP ;  /* 0x0000000000007918 */ /* 0x000fc00000000000 */
.L_x_25:


//--------------------- .text._Z21test_shared_store_64bv --------------------------
	.section	.text._Z21test_shared_store_64bv,"ax",@progbits
	.align	128
        .global         _Z21test_shared_store_64bv
        .type           _Z21test_shared_store_64bv,@function
        .size           _Z21test_shared_store_64bv,(.L_x_26 - _Z21test_shared_store_64bv)
        .other          _Z21test_shared_store_64bv,@"STO_CUDA_ENTRY STV_DEFAULT"
_Z21test_shared_store_64bv:
.text._Z21test_shared_store_64bv:
[----:B------:R-:W0:Y:S08]  /*0000*/  LDC R1, c[0x0][0x37c] ;  /* 0x0000df00ff017b82 */ /* 0x000e300000000800 */
[----:B------:R-:W1:Y:S08]  /*0010*/  S2UR UR5, SR_CgaCtaId ;  /* 0x00000000000579c3 */ /* 0x000e700000008800 */
[----:B------:R-:W-:Y:S01]  /*0020*/  BAR.SYNC.DEFER_BLOCKING 0x0 ;  /* 0x0000000000007b1d */ /* 0x000fe20000010000 */
[----:B------:R-:W-:-:S02]  /*0030*/  IMAD.MOV.U32 R4, RZ, RZ, -0x21524111 ;  /* 0xdeadbeefff047424 */ /* 0x000fc400078e00ff */
[----:B------:R-:W-:Y:S02]  /*0040*/  IMAD.MOV.U32 R5, RZ, RZ, 0x12345678 ;  /* 0x12345678ff057424 */ /* 0x000fe400078e00ff */
[----:B0-----:R-:W-:Y:S01]  /*0050*/  VIADD R1, R1, 0xfffffff8 ;  /* 0xfffffff801017836 */ /* 0x001fe20000000000 */
[----:B------:R-:W-:Y:S01]  /*0060*/  UMOV UR4, 0x400 ;  /* 0x0000040000047882 */ /* 0x000fe20000000000 */
[----:B------:R-:W0:Y:S01]  /*0070*/  LDCU UR6, c[0x0][0x2f8] ;  /* 0x00005f00ff0677ac */ /* 0x000e220008000800 */
[----:B------:R-:W2:Y:S01]  /*0080*/  S2R R0, SR_TID.X ;  /* 0x0000000000007919 */ /* 0x000ea20000002100 */
[----:B------:R-:W3:Y:S01]  /*0090*/  LDCU UR7, c[0x0][0x2fc] ;  /* 0x00005f80ff0777ac */ /* 0x000ee20008000800 */
[----:B-1----:R-:W-:Y:S01]  /*00a0*/  ULEA UR4, UR5, UR4, 0x18 ;  /* 0x0000000405047291 */ /* 0x002fe2000f8ec0ff */
[----:B0-----:R-:W-:-:S05]  /*00b0*/  IADD3 R2, P1, PT, R1, UR6, RZ ;  /* 0x0000000601027c10 */ /* 0x001fca000ff3e0ff */
[----:B---3--:R-:W-:-:S03]  /*00c0*/  IMAD.X R16, RZ, RZ, UR7, P1 ;  /* 0x00000007ff107e24 */ /* 0x008fc600088e06ff */
[----:B------:R0:W-:Y:S04]  /*00d0*/  STS.64 [UR4+0x8], R4 ;  /* 0x00000804ff007988 */ /* 0x0001e80008000a04 */
[----:B------:R0:W-:Y:S01]  /*00e0*/  STS.64 [UR4+0x28], R4 ;  /* 0x00002804ff007988 */ /* 0x0001e20008000a04 */
[----:B------:R-:W-:Y:S01]  /*00f0*/  BAR.SYNC.DEFER_BLOCKING 0x0 ;  /* 0x0000000000007b1d */ /* 0x000fe20000010000 */
[----:B--2---:R-:W-:-:S13]  /*0100*/  ISETP.NE.AND P0, PT, R0, RZ, PT ;  /* 0x000000ff0000720c */ /* 0x004fda0003f05270 */
[----:B0-----:R-:W-:Y:S05]  /*0110*/  @P0 EXIT ;  /* 0x000000000000094d */ /* 0x001fea0003800000 */
[----:B------:R-:W-:Y:S01]  /*0120*/  MOV R17, 0x0 ;  /* 0x0000000000117802 */ /* 0x000fe20000000f00 */
[----:B------:R-:W0:Y:S01]  /*0130*/  LDS.64 R22, [UR4+0x8] ;  /* 0x00000804ff167984 */ /* 0x000e220008000a00 */
[----:B------:R-:W-:Y:S02]  /*0140*/  CS2R R6, SRZ ;  /* 0x0000000000067805 */ /* 0x000fe4000001ff00 */
[----:B------:R1:W2:Y:S01]  /*0150*/  LDC.64 R8, c[0x4][R17] ;  /* 0x0100000011087b82 */ /* 0x0002a20000000a00 */
[----:B------:R-:W3:Y:S01]  /*0160*/  LDS.64 R18, [UR4+0x28] ;  /* 0x00002804ff127984 */ /* 0x000ee20008000a00 */
[----:B------:R-:W4:Y:S02]  /*0170*/  LDCU.64 UR4, c[0x4][0x60] ;  /* 0x01000c00ff0477ac */ /* 0x000f240008000a00 */
[----:B----4-:R-:W-:Y:S02]  /*0180*/  IMAD.U32 R4, RZ, RZ, UR4 ;  /* 0x00000004ff047e24 */ /* 0x010fe4000f8e00ff */
[----:B-1----:R-:W-:-:S07]  /*0190*/  IMAD.U32 R5, RZ, RZ, UR5 ;  /* 0x00000005ff057e24 */ /* 0x002fce000f8e00ff */
[----:B------:R-:W-:-:S07]  /*01a0*/  LEPC R20, `(.L_x_6) ;  /* 0x000000001014794e */ /* 0x000fce0000000000 */
[----:B0-23--:R-:W-:Y:S05]  /*01b0*/  CALL.ABS.NOINC R8 ;  /* 0x0000000008007343 */ /* 0x00dfea0003c00000 */
.L_x_6:
[----:B------:R-:W-:Y:S02]  /*01c0*/  HFMA2 R9, -RZ, RZ, 0.0007572174072265625, 103.5 ;  /* 0x12345678ff097431 */ /* 0x000fe400000001ff */
[----:B------:R-:W-:Y:S01]  /*01d0*/  IMAD.MOV.U32 R8, RZ, RZ, -0x21524111 ;  /* 0xdeadbeefff087424 */ /* 0x000fe200078e00ff */
[----:B------:R0:W1:Y:S01]  /*01e0*/  LDC.64 R10, c[0x4][R17] ;  /* 0x01000000110a7b82 */ /* 0x0000620000000a00 */
[----:B------:R-:W2:Y:S01]  /*01f0*/  LDCU.64 UR4, c[0x4][0x68] ;  /* 0x01000d00ff0477ac */ /* 0x000ea20008000a00 */
[----:B------:R-:W-:Y:S02]  /*0200*/  IMAD.MOV.U32 R6, RZ, RZ, R2 ;  /* 0x000000ffff067224 */ /* 0x000fe400078e0002 */
[----:B------:R-:W-:Y:S01]  /*0210*/  IMAD.MOV.U32 R7, RZ, RZ, R16 ;  /* 0x000000ffff077224 */ /* 0x000fe200078e0010 */
[----:B------:R0:W-:Y:S01]  /*0220*/  STL.64 [R1], R8 ;  /* 0x0000000801007387 */ /* 0x0001e20000100a00 */
[----:B--2---:R-:W-:Y:S02]  /*0230*/  IMAD.U32 R4, RZ, RZ, UR4 ;  /* 0x00000004ff047e24 */ /* 0x004fe4000f8e00ff */
[----:B0-----:R-:W-:-:S07]  /*0240*/  IMAD.U32 R5, RZ, RZ, UR5 ;  /* 0x00000005ff057e24 */ /* 0x001fce000f8e00ff */
[----:B------:R-:W-:-:S07]  /*0250*/  LEPC R20, `(.L_x_7) ;  /* 0x000000001014794e */ /* 0x000fce0000000000 */
[----:B-1----:R-:W-:Y:S05]  /*0260*/  CALL.ABS.NOINC R10 ;  /* 0x000000000a007343 */ /* 0x002fea0003c00000 */
.L_x_7:
[----:B------:R-:W0:Y:S01]  /*0270*/  S2UR UR5, SR_CgaCtaId ;  /* 0x00000000000579c3 */ /* 0x000e220000008800 */
[----:B------:R-:W-:Y:S01]  /*0280*/  UMOV UR4, 0x400 ;  /* 0x0000040000047882 */ /* 0x000fe20000000000 */
[----:B------:R-:W-:Y:S02]  /*0290*/  IMAD.MOV.U32 R6, RZ, RZ, R2 ;  /* 0x000000ffff067224 */ /* 0x000fe400078e0002 */
[----:B------:R-:W-:-:S04]  /*02a0*/  IMAD.MOV.U32 R7, RZ, RZ, R16 ;  /* 0x000000ffff077224 */ /* 0x000fc800078e0010 */
[----:B------:R1:W2:Y:S01]  /*02b0*/  LDC.64 R10, c[0x4][R17] ;  /* 0x01000000110a7b82 */ /* 0x0002a20000000a00 */
[----:B0-----:R-:W-:-:S09]  /*02c0*/  ULEA UR4, UR5, UR4, 0x18 ;  /* 0x0000000405047291 */ /* 0x001fd2000f8ec0ff */
[----:B------:R-:W0:Y:S02]  /*02d0*/  LDS.64 R8, [UR4+0x8] ;  /* 0x00000804ff087984 */ /* 0x000e240008000a00 */
[----:B------:R-:W3:Y:S02]  /*02e0*/  LDCU.64 UR4, c[0x4][0x70] ;  /* 0x01000e00ff0477ac */ /* 0x000ee40008000a00 */
[----:B---3--:R-:W-:Y:S01]  /*02f0*/  IMAD.U32 R4, RZ, RZ, UR4 ;  /* 0x00000004ff047e24 */ /* 0x008fe2000f8e00ff */
[----:B------:R-:W-:Y:S01]  /*0300*/  MOV R5, UR5 ;  /* 0x0000000500057c02 */ /* 0x000fe20008000f00 */
[----:B0-2---:R1:W-:Y:S06]  /*0310*/  STL.64 [R1], R8 ;  /* 0x0000000801007387 */ /* 0x0053ec0000100a00 */
[----:B------:R-:W-:-:S07]  /*0320*/  LEPC R20, `(.L_x_8) ;  /* 0x000000001014794e */ /* 0x000fce0000000000 */
[----:B-1----:R-:W-:Y:S05]  /*0330*/  CALL.ABS.NOINC R10 ;  /* 0x000000000a007343 */ /* 0x002fea0003c00000 */
.L_x_8:
[----:B------:R-:W0:Y:S01]  /*0340*/  S2UR UR5, SR_CgaCtaId ;  /* 0x00000000000579c3 */ /* 0x000e220000008800 */
[----:B------:R-:W-:Y:S01]  /*0350*/  UMOV UR4, 0x400 ;  /* 0x0000040000047882 */ /* 0x000fe20000000000 */
[----:B------:R-:W-:Y:S01]  /*0360*/  IMAD.MOV.U32 R6, RZ, RZ, R2 ;  /* 0x000000ffff067224 */ /* 0x000fe200078e0002 */
[----:B------:R-:W-:-:S05]  /*0370*/  MOV R7, R16 ;  /* 0x0000001000077202 */ /* 0x000fca0000000f00 */
[----:B------:R1:W2:Y:S01]  /*0380*/  LDC.64 R10, c[0x4][R17] ;  /* 0x01000000110a7b82 */ /* 0x0002a20000000a00 */
[----:B0-----:R-:W-:-:S09]  /*0390*/  ULEA UR4, UR5, UR4, 0x18 ;  /* 0x0000000405047291 */ /* 0x001fd2000f8ec0ff */
[----:B------:R-:W0:Y:S02]  /*03a0*/  LDS.64 R8, [UR4+0x28] ;  /* 0x00002804ff087984 */ /* 0x000e240008000a00 */
[----:B------:R-:W3:Y:S02]  /*03b0*/  LDCU.64 UR4, c[0x4][0x78] ;  /* 0x01000f00ff0477ac */ /* 0x000ee40008000a00 */
[----:B---3--:R-:W-:Y:S02]  /*03c0*/  IMAD.U32 R4, RZ, RZ, UR4 ;  /* 0x00000004ff047e24 */ /* 0x008fe4000f8e00ff */
[----:B------:R-:W-:Y:S01]  /*03d0*/  IMAD.U32 R5, RZ, RZ, UR5 ;  /* 0x00000005ff057e24 */ /* 0x000fe2000f8e00ff */
[----:B0-2---:R1:W-:Y:S06]  /*03e0*/  STL.64 [R1], R8 ;  /* 0x0000000801007387 */ /* 0x0053ec0000100a00 */
[----:B------:R-:W-:-:S07]  /*03f0*/  LEPC R20, `(.L_x_9) ;  /* 0x000000001014794e */ /* 0x000fce0000000000 */
[----:B-1----:R-:W-:Y:S05]  /*0400*/  CALL.ABS.NOINC R10 ;  /* 0x000000000a007343 */ /* 0x002fea0003c00000 */
.L_x_9:
[----:B------:R-:W0:Y:S01]  /*0410*/  LDC.64 R4, c[0x4][0x30] ;  /* 0x01000c00ff047b82 */ /* 0x000e220000000a00 */
[----:B------:R-:W-:Y:S01]  /*0420*/  ISETP.NE.AND P1, PT, R22, -0x21524111, PT ;  /* 0xdeadbeef1600780c */ /* 0x000fe20003f25270 */
[----:B------:R-:W1:Y:S01]  /*0430*/  LDCU.64 UR4, c[0x4][0x28] ;  /* 0x01000500ff0477ac */ /* 0x000e620008000a00 */
[----:B------:R-:W-:Y:S01]  /*0440*/  ISETP.NE.AND P0, PT, R19, 0x12345678, PT ;  /* 0x123456781300780c */ /* 0x000fe20003f05270 */
[----:B------:R-:W-:Y:S01]  /*0450*/  IMAD.MOV.U32 R6, RZ, RZ, R2 ;  /* 0x000000ffff067224 */ /* 0x000fe200078e0002 */
[----:B------:R-:W-:Y:S01]  /*0460*/  ISETP.NE.AND P2, PT, R18, -0x21524111, PT ;  /* 0xdeadbeef1200780c */ /* 0x000fe20003f45270 */
[----:B------:R-:W-:Y:S01]  /*0470*/  IMAD.MOV.U32 R7, RZ, RZ, R16 ;  /* 0x000000ffff077224 */ /* 0x000fe200078e0010 */
[----:B------:R-:W-:Y:S01]  /*0480*/  ISETP.EQ.AND P0, PT, R23, 0x12345678, !P0 ;  /* 0x123456781700780c */ /* 0x000fe20004702270 */
[----:B------:R-:W0:Y:S08]  /*0490*/  LDC.64 R8, c[0x4][0x38] ;  /* 0x01000e00ff087b82 */ /* 0x000e300000000a00 */
[----:B------:R2:W3:Y:S01]  /*04a0*/  LDC.64 R10, c[0x4][R17] ;  /* 0x01000000110a7b82 */ /* 0x0004e20000000a00 */
[-C--:B0-----:R-:W-:Y:S01]  /*04b0*/  SEL R3, R4, R8.reuse, P0 ;  /* 0x0000000804037207 */ /* 0x081fe20000000000 */
[----:B-1----:R-:W-:Y:S01]  /*04c0*/  IMAD.U32 R4, RZ, RZ, UR4 ;  /* 0x00000004ff047e24 */ /* 0x002fe2000f8e00ff */
[----:B------:R-:W-:Y:S01]  /*04d0*/  SEL R0, R5, R9, P0 ;  /* 0x0000000905007207 */ /* 0x000fe20000000000 */
[----:B------:R-:W-:Y:S01]  /*04e0*/  IMAD.U32 R5, RZ, RZ, UR5 ;  /* 0x00000005ff057e24 */ /* 0x000fe2000f8e00ff */
[----:B------:R-:W-:-:S02]  /*04f0*/  @!P1 SEL R8, R3, R8, !P2 ;  /* 0x0000000803089207 */ /* 0x000fc40005000000 */
[----:B------:R-:W-:-:S05]  /*0500*/  @!P1 SEL R9, R0, R9, !P2 ;  /* 0x0000000900099207 */ /* 0x000fca0005000000 */
[----:B---3--:R2:W-:Y:S02]  /*0510*/  STL.64 [R1], R8 ;  /* 0x0000000801007387 */ /* 0x0085e40000100a00 */
[----:B------:R-:W-:-:S07]  /*0520*/  LEPC R20, `(.L_x_10) ;  /* 0x000000001014794e */ /* 0x000fce0000000000 */
[----:B--2---:R-:W-:Y:S05]  /*0530*/  CALL.ABS.NOINC R10 ;  /* 0x000000000a007343 */ /* 0x004fea0003c00000 */
.L_x_10:
[----:B------:R-:W0:Y:S01]  /*0540*/  S2UR UR5, SR_CgaCtaId ;  /* 0x00000000000579c3 */ /* 0x000e220000008800 */
[----:B------:R-:W-:Y:S01]  /*0550*/  UMOV UR4, 0x400 ;  /* 0x0000040000047882 */ /* 0x000fe20000000000 */
[----:B------:R-:W-:Y:S01]  /*0560*/  PLOP3.LUT P1, PT, PT, PT, PT, 0x8, 0x80 ;  /* 0x000000000080781c */ /* 0x000fe20003f2e170 */
[----:B------:R-:W-:Y:S01]  /*0570*/  IMAD.MOV.U32 R6, RZ, RZ, R2 ;  /* 0x000000ffff067224 */ /* 0x000fe200078e0002 */
[----:B------:R-:W-:Y:S01]  /*0580*/  MOV R0, 0x0 ;  /* 0x0000000000007802 */ /* 0x000fe20000000f00 */
[----:B------:R-:W-:-:S03]  /*0590*/  IMAD.MOV.U32 R7, RZ, RZ, R16 ;  /* 0x000000ffff077224 */ /* 0x000fc600078e0010 */
[----:B------:R-:W1:Y:S08]  /*05a0*/  LDC.64 R8, c[0x4][0x88] ;  /* 0x01002200ff087b82 */ /* 0x000e700000000a00 */
[----:B------:R2:W3:Y:S01]  /*05b0*/  LDC.64 R10, c[0x4][R0] ;  /* 0x01000000000a7b82 */ /* 0x0004e20000000a00 */
[----:B0-----:R-:W-:-:S09]  /*05c0*/  ULEA UR4, UR5, UR4, 0x18 ;  /* 0x0000000405047291 */ /* 0x001fd2000f8ec0ff */
[----:B------:R-:W0:Y:S02]  /*05d0*/  LDS.64 R4, [UR4] ;  /* 0x00000004ff047984 */ /* 0x000e240008000a00 */
[----:B0-----:R-:W-:-:S13]  /*05e0*/  LOP3.LUT P0, RZ, R4, R5, RZ, 0xfc, !PT ;  /* 0x0000000504ff7212 */ /* 0x001fda000780fcff */
[----:B------:R-:W0:Y:S01]  /*05f0*/  @!P0 LDS.64 R4, [UR4+0x10] ;  /* 0x00001004ff048984 */ /* 0x000e220008000a00 */
[----:B------:R-:W4:Y:S01]  /*0600*/  LDCU.64 UR4, c[0x4][0x80] ;  /* 0x01001000ff0477ac */ /* 0x000f220008000a00 */
[----:B0-----:R-:W-:Y:S01]  /*0610*/  @!P0 LOP3.LUT P2, RZ, R4, R5, RZ, 0xfc, !PT ;  /* 0x0000000504ff8212 */ /* 0x001fe2000784fcff */
[----:B----4-:R-:W-:Y:S01]  /*0620*/  IMAD.U32 R5, RZ, RZ, UR5 ;  /* 0x00000005ff057e24 */ /* 0x010fe2000f8e00ff */
[----:B------:R-:W-:Y:S02]  /*0630*/  MOV R4, UR4 ;  /* 0x0000000400047c02 */ /* 0x000fe40008000f00 */
[----:B------:R-:W-:-:S13]  /*0640*/  @!P0 PLOP3.LUT P1, PT, P2, PT, PT, 0x8, 0x80 ;  /* 0x000000000080881c */ /* 0x000fda000172e170 */
[----:B-1----:R-:W0:Y:S08]  /*0650*/  @!P1 LDC R8, c[0x4][0x90] ;  /* 0x01002400ff089b82 */ /* 0x002e300000000800 */
[----:B------:R-:W0:Y:S02]  /*0660*/  @!P1 LDC R9, c[0x4][0x94] ;  /* 0x01002500ff099b82 */ /* 0x000e240000000800 */
[----:B0--3--:R2:W-:Y:S02]  /*0670*/  STL.64 [R1], R8 ;  /* 0x0000000801007387 */ /* 0x0095e40000100a00 */
[----:B------:R-:W-:-:S07]  /*0680*/  LEPC R20, `(.L_x_11) ;  /* 0x000000001014794e */ /* 0x000fce0000000000 */
[----:B--2---:R-:W-:Y:S05]  /*0690*/  CALL.ABS.NOINC R10 ;  /* 0x000000000a007343 */ /* 0x004fea0003c00000 */
.L_x_11:
[----:B------:R-:W-:Y:S05]  /*06a0*/  EXIT ;  /* 0x000000000000794d */ /* 0x000fea0003800000 */
.L_x_12:
        /* <DEDUP_REMOVED lines=13> */
.L_x_26:


//--------------------- .text._Z21test_shared_store_32bv --------------------------
	.section	.text._Z21test_shared_store_32bv,"ax",@progbits
	.align	128
        .global         _Z21test_shared_store_32bv
        .type           _Z21test_shared_store_32bv,@function
        .size           _Z21test_shared_store_32bv,(.L_x_27 - _Z21test_shared_store_32bv)
        .other          _Z21test_shared_store_32bv,@"STO_CUDA_ENTRY STV_DEFAULT"
_Z21test_shared_store_32bv:
.text._Z21test_shared_store_32bv:
[----:B------:R-:W0:Y:S01]  /*0000*/  LDC R1, c[0x0][0x37c] ;  /* 0x0000df00ff017b82 */ /* 0x000e220000000800 */
[----:B------:R-:W1:Y:S07]  /*0010*/  S2R R0, SR_TID.X ;  /* 0x0000000000007919 */ /* 0x000e6e0000002100 */
[----:B------:R-:W2:Y:S01]  /*0020*/  S2UR UR5, SR_CgaCtaId ;  /* 0x00000000000579c3 */ /* 0x000ea20000008800 */
[----:B------:R-:W-:Y:S01]  /*0030*/  UMOV UR4, 0x400 ;  /* 0x0000040000047882 */ /* 0x000fe20000000000 */
[----:B------:R-:W3:Y:S06]  /*0040*/  LDCU UR6, c[0x0][0x2f8] ;  /* 0x00005f00ff0677ac */ /* 0x000eec0008000800 */
[----:B------:R-:W-:Y:S01]  /*0050*/  BAR.SYNC.DEFER_BLOCKING 0x0 ;  /* 0x0000000000007b1d */ /* 0x000fe20000010000 */
[----:B0-----:R-:W-:-:S05]  /*0060*/  VIADD R1, R1, 0xfffffff8 ;  /* 0xfffffff801017836 */ /* 0x001fca0000000000 */
[----:B------:R-:W0:Y:S01]  /*0070*/  LDCU UR7, c[0x0][0x2fc] ;  /* 0x00005f80ff0777ac */ /* 0x000e220008000800 */
[----:B---3--:R-:W-:Y:S01]  /*0080*/  IADD3 R16, P1, PT, R1, UR6, RZ ;  /* 0x0000000601107c10 */ /* 0x008fe2000ff3e0ff */
[----:B--2---:R-:W-:-:S04]  /*0090*/  ULEA UR4, UR5, UR4, 0x18 ;  /* 0x0000000405047291 */ /* 0x004fc8000f8ec0ff */
[----:B0-----:R-:W-:Y:S01]  /*00a0*/  IMAD.X R2, RZ, RZ, UR7, P1 ;  /* 0x00000007ff027e24 */ /* 0x001fe200088e06ff */
[----:B-1----:R-:W-:Y:S01]  /*00b0*/  ISETP.NE.AND P0, PT, R0, RZ, PT ;  /* 0x000000ff0000720c */ /* 0x002fe20003f05270 */
[----:B------:R-:W-:-:S05]  /*00c0*/  IMAD.MOV.U32 R0, RZ, RZ, -0x21524111 ;  /* 0xdeadbeefff007424 */ /* 0x000fca00078e00ff */
[----:B------:R0:W-:Y:S04]  /*00d0*/  STS [UR4+0x4], R0 ;  /* 0x00000400ff007988 */ /* 0x0001e80008000804 */
[----:B------:R0:W-:Y:S01]  /*00e0*/  STS [UR4+0x14], R0 ;  /* 0x00001400ff007988 */ /* 0x0001e20008000804 */
[----:B------:R-:W-:Y:S06]  /*00f0*/  BAR.SYNC.DEFER_BLOCKING 0x0 ;  /* 0x0000000000007b1d */ /* 0x000fec0000010000 */
[----:B------:R-:W-:Y:S05]  /*0100*/  @P0 EXIT ;  /* 0x000000000000094d */ /* 0x000fea0003800000 */
[----:B------:R-:W-:Y:S01]  /*0110*/  MOV R17, 0x0 ;  /* 0x0000000000117802 */ /* 0x000fe20000000f00 */
[----:B------:R-:W1:Y:S01]  /*0120*/  LDS R19, [UR4+0x4] ;  /* 0x00000404ff137984 */ /* 0x000e620008000800 */
[----:B------:R-:W-:Y:S02]  /*0130*/  CS2R R6, SRZ ;  /* 0x0000000000067805 */ /* 0x000fe4000001ff00 */
[----:B------:R2:W3:Y:S01]  /*0140*/  LDC.64 R8, c[0x4][R17] ;  /* 0x0100000011087b82 */ /* 0x0004e20000000a00 */
[----:B------:R-:W4:Y:S01]  /*0150*/  LDS R18, [UR4+0x14] ;  /* 0x00001404ff127984 */ /* 0x000f220008000800 */
[----:B------:R-:W5:Y:S02]  /*0160*/  LDCU.64 UR4, c[0x4][0x40] ;  /* 0x01000800ff0477ac */ /* 0x000f640008000a00 */
[----:B-----5:R-:W-:Y:S01]  /*0170*/  MOV R4, UR4 ;  /* 0x0000000400047c02 */ /* 0x020fe20008000f00 */
[----:B--2---:R-:W-:-:S07]  /*0180*/  IMAD.U32 R5, RZ, RZ, UR5 ;  /* 0x00000005ff057e24 */ /* 0x004fce000f8e00ff */
[----:B------:R-:W-:-:S07]  /*0190*/  LEPC R20, `(.L_x_13) ;  /* 0x000000001014794e */ /* 0x000fce0000000000 */
[----:B01-34-:R-:W-:Y:S05]  /*01a0*/  CALL.ABS.NOINC R8 ;  /* 0x0000000008007343 */ /* 0x01bfea0003c00000 */
.L_x_13:
[----:B------:R-:W-:Y:S01]  /*01b0*/  IMAD.MOV.U32 R0, RZ, RZ, -0x21524111 ;  /* 0xdeadbeefff007424 */ /* 0x000fe200078e00ff */
[----:B------:R0:W1:Y:S01]  /*01c0*/  LDC.64 R8, c[0x4][R17] ;  /* 0x0100000011087b82 */ /* 0x0000620000000a00 */
[----:B------:R-:W2:Y:S01]  /*01d0*/  LDCU.64 UR4, c[0x4][0x48] ;  /* 0x01000900ff0477ac */ /* 0x000ea20008000a00 */
[----:B------:R-:W-:Y:S02]  /*01e0*/  IMAD.MOV.U32 R6, RZ, RZ, R16 ;  /* 0x000000ffff067224 */ /* 0x000fe400078e0010 */
[----:B------:R0:W-:Y:S01]  /*01f0*/  STL [R1], R0 ;  /* 0x0000000001007387 */ /* 0x0001e20000100800 */
[----:B------:R-:W-:Y:S02]  /*0200*/  IMAD.MOV.U32 R7, RZ, RZ, R2 ;  /* 0x000000ffff077224 */ /* 0x000fe400078e0002 */
[----:B--2---:R-:W-:Y:S01]  /*0210*/  IMAD.U32 R4, RZ, RZ, UR4 ;  /* 0x00000004ff047e24 */ /* 0x004fe2000f8e00ff */
[----:B0-----:R-:W-:-:S07]  /*0220*/  MOV R5, UR5 ;  /* 0x0000000500057c02 */ /* 0x001fce0008000f00 */
[----:B------:R-:W-:-:S07]  /*0230*/  LEPC R20, `(.L_x_14) ;  /* 0x000000001014794e */ /* 0x000fce0000000000 */
[----:B-1----:R-:W-:Y:S05]  /*0240*/  CALL.ABS.NOINC R8 ;  /* 0x0000000008007343 */ /* 0x002fea0003c00000 */
.L_x_14:
[----:B------:R-:W0:Y:S01]  /*0250*/  S2UR UR5, SR_CgaCtaId ;  /* 0x00000000000579c3 */ /* 0x000e220000008800 */
[----:B------:R-:W-:Y:S01]  /*0260*/  UMOV UR4, 0x400 ;  /* 0x0000040000047882 */ /* 0x000fe20000000000 */
[----:B------:R-:W-:Y:S02]  /*0270*/  IMAD.MOV.U32 R6, RZ, RZ, R16 ;  /* 0x000000ffff067224 */ /* 0x000fe400078e0010 */
[----:B------:R-:W-:-:S04]  /*0280*/  IMAD.MOV.U32 R7, RZ, RZ, R2 ;  /* 0x000000ffff077224 */ /* 0x000fc800078e0002 */
[----:B------:R1:W2:Y:S01]  /*0290*/  LDC.64 R8, c[0x4][R17] ;  /* 0x0100000011087b82 */ /* 0x0002a20000000a00 */
[----:B0-----:R-:W-:-:S09]  /*02a0*/  ULEA UR4, UR5, UR4, 0x18 ;  /* 0x0000000405047291 */ /* 0x001fd2000f8ec0ff */
[----:B------:R-:W0:Y:S02]  /*02b0*/  LDS R0, [UR4+0x4] ;  /* 0x00000404ff007984 */ /* 0x000e240008000800 */
[----:B------:R-:W3:Y:S02]  /*02c0*/  LDCU.64 UR4, c[0x4][0x50] ;  /* 0x01000a00ff0477ac */ /* 0x000ee40008000a00 */
[----:B---3--:R-:W-:Y:S01]  /*02d0*/  IMAD.U32 R4, RZ, RZ, UR4 ;  /* 0x00000004ff047e24 */ /* 0x008fe2000f8e00ff */
[----:B------:R-:W-:Y:S01]  /*02e0*/  MOV R5, UR5 ;  /* 0x0000000500057c02 */ /* 0x000fe20008000f00 */
[----:B0-2---:R1:W-:Y:S06]  /*02f0*/  STL [R1], R0 ;  /* 0x0000000001007387 */ /* 0x0053ec0000100800 */
[----:B------:R-:W-:-:S07]  /*0300*/  LEPC R20, `(.L_x_15) ;  /* 0x000000001014794e */ /* 0x000fce0000000000 */
[----:B-1----:R-:W-:Y:S05]  /*0310*/  CALL.ABS.NOINC R8 ;  /* 0x0000000008007343 */ /* 0x002fea0003c00000 */
.L_x_15:
[----:B------:R-:W0:Y:S01]  /*0320*/  S2UR UR5, SR_CgaCtaId ;  /* 0x00000000000579c3 */ /* 0x000e220000008800 */
[----:B------:R-:W-:Y:S01]  /*0330*/  UMOV UR4, 0x400 ;  /* 0x0000040000047882 */ /* 0x000fe20000000000 */
[----:B------:R-:W-:Y:S01]  /*0340*/  IMAD.MOV.U32 R6, RZ, RZ, R16 ;  /* 0x000000ffff067224 */ /* 0x000fe200078e0010 */
[----:B------:R-:W-:-:S05]  /*0350*/  MOV R7, R2 ;  /* 0x0000000200077202 */ /* 0x000fca0000000f00 */
[----:B------:R1:W2:Y:S01]  /*0360*/  LDC.64 R8, c[0x4][R17] ;  /* 0x0100000011087b82 */ /* 0x0002a20000000a00 */
[----:B0-----:R-:W-:-:S09]  /*0370*/  ULEA UR4, UR5, UR4, 0x18 ;  /* 0x0000000405047291 */ /* 0x001fd2000f8ec0ff */
[----:B------:R-:W0:Y:S02]  /*0380*/  LDS R0, [UR4+0x14] ;  /* 0x00001404ff007984 */ /* 0x000e240008000800 */
[----:B------:R-:W3:Y:S02]  /*0390*/  LDCU.64 UR4, c[0x4][0x58] ;  /* 0x01000b00ff0477ac */ /* 0x000ee40008000a00 */
[----:B---3--:R-:W-:Y:S01]  /*03a0*/  MOV R4, UR4 ;  /* 0x0000000400047c02 */ /* 0x008fe20008000f00 */
[----:B------:R-:W-:Y:S01]  /*03b0*/  IMAD.U32 R5, RZ, RZ, UR5 ;  /* 0x00000005ff057e24 */ /* 0x000fe2000f8e00ff */
[----:B0-2---:R1:W-:Y:S06]  /*03c0*/  STL [R1], R0 ;  /* 0x0000000001007387 */ /* 0x0053ec0000100800 */
[----:B------:R-:W-:-:S07]  /*03d0*/  LEPC R20, `(.L_x_16) ;  /* 0x000000001014794e */ /* 0x000fce0000000000 */
[----:B-1----:R-:W-:Y:S05]  /*03e0*/  CALL.ABS.NOINC R8 ;  /* 0x0000000008007343 */ /* 0x002fea0003c00000 */
.L_x_16:
[----:B------:R-:W0:Y:S01]  /*03f0*/  LDC.64 R4, c[0x4][0x30] ;  /* 0x01000c00ff047b82 */ /* 0x000e220000000a00 */
[----:B------:R-:W-:Y:S01]  /*0400*/  ISETP.NE.AND P1, PT, R19, -0x21524111, PT ;  /* 0xdeadbeef1300780c */ /* 0x000fe20003f25270 */
[----:B------:R-:W1:Y:S01]  /*0410*/  LDCU.64 UR4, c[0x4][0x28] ;  /* 0x01000500ff0477ac */ /* 0x000e620008000a00 */
[----:B------:R-:W-:Y:S01]  /*0420*/  ISETP.NE.AND P0, PT, R18, -0x21524111, PT ;  /* 0xdeadbeef1200780c */ /* 0x000fe20003f05270 */
[----:B------:R-:W-:Y:S01]  /*0430*/  IMAD.MOV.U32 R7, RZ, RZ, R2 ;  /* 0x000000ffff077224 */ /* 0x000fe200078e0002 */
[----:B------:R-:W-:-:S03]  /*0440*/  MOV R6, R16 ;  /* 0x0000001000067202 */ /* 0x000fc60000000f00 */
[----:B------:R-:W0:Y:S08]  /*0450*/  LDC.64 R8, c[0x4][0x38] ;  /* 0x01000e00ff087b82 */ /* 0x000e300000000a00 */
[----:B------:R2:W3:Y:S01]  /*0460*/  LDC.64 R10, c[0x4][R17] ;  /* 0x01000000110a7b82 */ /* 0x0004e20000000a00 */
[----:B0-----:R-:W-:Y:S01]  /*0470*/  @!P1 SEL R8, R4, R8, !P0 ;  /* 0x0000000804089207 */ /* 0x001fe20004000000 */
[----:B-1----:R-:W-:Y:S01]  /*0480*/  IMAD.U32 R4, RZ, RZ, UR4 ;  /* 0x00000004ff047e24 */ /* 0x002fe2000f8e00ff */
[----:B------:R-:W-:Y:S01]  /*0490*/  @!P1 SEL R9, R5, R9, !P0 ;  /* 0x0000000905099207 */ /* 0x000fe20004000000 */
[----:B------:R-:W-:-:S04]  /*04a0*/  IMAD.U32 R5, RZ, RZ, UR5 ;  /* 0x00000005ff057e24 */ /* 0x000fc8000f8e00ff */
[----:B------:R2:W-:Y:S03]  /*04b0*/  STL.64 [R1], R8 ;  /* 0x0000000801007387 */ /* 0x0005e60000100a00 */
[----:B------:R-:W-:-:S07]  /*04c0*/  LEPC R20, `(.L_x_17) ;  /* 0x000000001014794e */ /* 0x000fce0000000000 */
[----:B--23--:R-:W-:Y:S05]  /*04d0*/  CALL.ABS.NOINC R10 ;  /* 0x000000000a007343 */ /* 0x00cfea0003c00000 */
.L_x_17:
[----:B------:R-:W-:Y:S05]  /*04e0*/  EXIT ;  /* 0x000000000000794d */ /* 0x000fea0003800000 */
.L_x_18:
        /* <DEDUP_REMOVED lines=9> */
.L_x_27:


//--------------------- .text._Z21test_shared_store_16bv --------------------------
	.section	.text._Z21test_shared_store_16bv,"ax",@progbits
	.align	128
        .global         _Z21test_shared_store_16bv
        .type           _Z21test_shared_store_16bv,@function
        .size           _Z21test_shared_store_16bv,(.L_x_28 - _Z21test_shared_store_16bv)
        .other          _Z21test_shared_store_16bv,@"STO_CUDA_ENTRY STV_DEFAULT"
_Z21test_shared_store_16bv:
.text._Z21test_shared_store_16bv:
[----:B------:R-:W0:Y:S08]  /*0000*/  LDC R1, c[0x0][0x37c] ;  /* 0x0000df00ff017b82 */ /* 0x000e300000000800 */
[----:B------:R-:W1:Y:S08]  /*0010*/  S2UR UR5, SR_CgaCtaId ;  /* 0x00000000000579c3 */ /* 0x000e700000008800 */
[----:B------:R-:W-:Y:S01]  /*0020*/  BAR.SYNC.DEFER_BLOCKING 0x0 ;  /* 0x0000000000007b1d */ /* 0x000fe20000010000 */
[----:B------:R-:W-:-:S02]  /*0030*/  IMAD.MOV.U32 R0, RZ, RZ, 0xabcd ;  /* 0x0000abcdff007424 */ /* 0x000fc400078e00ff */
[----:B0-----:R-:W-:-:S03]  /*0040*/  VIADD R1, R1, 0xfffffff8 ;  /* 0xfffffff801017836 */ /* 0x001fc60000000000 */
[----:B------:R-:W-:Y:S01]  /*0050*/  UMOV UR4, 0x400 ;  /* 0x0000040000047882 */ /* 0x000fe20000000000 */
[----:B------:R-:W0:Y:S01]  /*0060*/  LDCU UR6, c[0x0][0x2f8] ;  /* 0x00005f00ff0677ac */ /* 0x000e220008000800 */
[----:B------:R-:W2:Y:S01]  /*0070*/  S2R R2, SR_TID.X ;  /* 0x0000000000027919 */ /* 0x000ea20000002100 */
[----:B------:R-:W3:Y:S01]  /*0080*/  LDCU UR7, c[0x0][0x2fc] ;  /* 0x00005f80ff0777ac */ /* 0x000ee20008000800 */
[----:B-1----:R-:W-:Y:S01]  /*0090*/  ULEA UR4, UR5, UR4, 0x18 ;  /* 0x0000000405047291 */ /* 0x002fe2000f8ec0ff */
[----:B0-----:R-:W-:-:S08]  /*00a0*/  IADD3 R16, P1, PT, R1, UR6, RZ ;  /* 0x0000000601107c10 */ /* 0x001fd0000ff3e0ff */
[----:B------:R0:W-:Y:S04]  /*00b0*/  STS.U16 [UR4+0x4], R0 ;  /* 0x00000400ff007988 */ /* 0x0001e80008000404 */
[----:B------:R0:W-:Y:S01]  /*00c0*/  STS.U16 [UR4+0x14], R0 ;  /* 0x00001400ff007988 */ /* 0x0001e20008000404 */
[----:B------:R-:W-:Y:S01]  /*00d0*/  BAR.SYNC.DEFER_BLOCKING 0x0 ;  /* 0x0000000000007b1d */ /* 0x000fe20000010000 */
[----:B--2---:R-:W-:Y:S01]  /*00e0*/  ISETP.NE.AND P0, PT, R2, RZ, PT ;  /* 0x000000ff0200720c */ /* 0x004fe20003f05270 */
[----:B---3--:R-:W-:-:S12]  /*00f0*/  IMAD.X R2, RZ, RZ, UR7, P1 ;  /* 0x00000007ff027e24 */ /* 0x008fd800088e06ff */
[----:B0-----:R-:W-:Y:S05]  /*0100*/  @P0 EXIT ;  /* 0x000000000000094d */ /* 0x001fea0003800000 */
[----:B------:R-:W-:Y:S01]  /*0110*/  MOV R17, 0x0 ;  /* 0x0000000000117802 */ /* 0x000fe20000000f00 */
[----:B------:R-:W0:Y:S01]  /*0120*/  LDS.U16 R19, [UR4+0x4] ;  /* 0x00000404ff137984 */ /* 0x000e220008000400 */
[----:B------:R-:W-:Y:S02]  /*0130*/  CS2R R6, SRZ ;  /* 0x0000000000067805 */ /* 0x000fe4000001ff00 */
[----:B------:R1:W2:Y:S01]  /*0140*/  LDC.64 R8, c[0x4][R17] ;  /* 0x0100000011087b82 */ /* 0x0002a20000000a00 */
[----:B------:R-:W3:Y:S01]  /*0150*/  LDS.U16 R18, [UR4+0x14] ;  /* 0x00001404ff127984 */ /* 0x000ee20008000400 */
[----:B------:R-:W4:Y:S02]  /*0160*/  LDCU.64 UR4, c[0x4][0x8] ;  /* 0x01000100ff0477ac */ /* 0x000f240008000a00 */
[----:B----4-:R-:W-:Y:S01]  /*0170*/  IMAD.U32 R4, RZ, RZ, UR4 ;  /* 0x00000004ff047e24 */ /* 0x010fe2000f8e00ff */
[----:B-1----:R-:W-:-:S07]  /*0180*/  MOV R5, UR5 ;  /* 0x0000000500057c02 */ /* 0x002fce0008000f00 */
[----:B------:R-:W-:-:S07]  /*0190*/  LEPC R20, `(.L_x_19) ;  /* 0x000000001014794e */ /* 0x000fce0000000000 */
[----:B0-23--:R-:W-:Y:S05]  /*01a0*/  CALL.ABS.NOINC R8 ;  /* 0x0000000008007343 */ /* 0x00dfea0003c00000 */
.L_x_19:
[----:B------:R-:W-:Y:S01]  /*01b0*/  IMAD.MOV.U32 R0, RZ, RZ, 0xabcd ;  /* 0x0000abcdff007424 */ /* 0x000fe200078e00ff */
[----:B------:R0:W1:Y:S01]  /*01c0*/  LDC.64 R8, c[0x4][R17] ;  /* 0x0100000011087b82 */ /* 0x0000620000000a00 */
[----:B------:R-:W2:Y:S01]  /*01d0*/  LDCU.64 UR4, c[0x4][0x10] ;  /* 0x01000200ff0477ac */ /* 0x000ea20008000a00 */
[----:B------:R-:W-:Y:S01]  /*01e0*/  MOV R6, R16 ;  /* 0x0000001000067202 */ /* 0x000fe20000000f00 */
[----:B------:R-:W-:Y:S01]  /*01f0*/  IMAD.MOV.U32 R7, RZ, RZ, R2 ;  /* 0x000000ffff077224 */ /* 0x000fe200078e0002 */
[----:B------:R0:W-:Y:S01]  /*0200*/  STL [R1], R0 ;  /* 0x0000000001007387 */ /* 0x0001e20000100800 */
[----:B--2---:R-:W-:Y:S02]  /*0210*/  IMAD.U32 R4, RZ, RZ, UR4 ;  /* 0x00000004ff047e24 */ /* 0x004fe4000f8e00ff */
[----:B0-----:R-:W-:-:S07]  /*0220*/  IMAD.U32 R5, RZ, RZ, UR5 ;  /* 0x00000005ff057e24 */ /* 0x001fce000f8e00ff */
[----:B------:R-:W-:-:S07]  /*0230*/  LEPC R20, `(.L_x_20) ;  /* 0x000000001014794e */ /* 0x000fce0000000000 */
[----:B-1----:R-:W-:Y:S05]  /*0240*/  CALL.ABS.NOINC R8 ;  /* 0x0000000008007343 */ /* 0x002fea0003c00000 */
.L_x_20:
[----:B------:R-:W0:Y:S01]  /*0250*/  S2UR UR5, SR_CgaCtaId ;  /* 0x00000000000579c3 */ /* 0x000e220000008800 */
[----:B------:R-:W-:Y:S01]  /*0260*/  UMOV UR4, 0x400 ;  /* 0x0000040000047882 */ /* 0x000fe20000000000 */
[----:B------:R-:W-:Y:S01]  /*0270*/  MOV R6, R16 ;  /* 0x0000001000067202 */ /* 0x000fe20000000f00 */
[----:B------:R-:W-:-:S05]  /*0280*/  IMAD.MOV.U32 R7, RZ, RZ, R2 ;  /* 0x000000ffff077224 */ /* 0x000fca00078e0002 */
[----:B------:R1:W2:Y:S01]  /*0290*/  LDC.64 R8, c[0x4][R17] ;  /* 0x0100000011087b82 */ /* 0x0002a20000000a00 */
[----:B0-----:R-:W-:-:S09]  /*02a0*/  ULEA UR4, UR5, UR4, 0x18 ;  /* 0x0000000405047291 */ /* 0x001fd2000f8ec0ff */
[----:B------:R-:W0:Y:S02]  /*02b0*/  LDS.U16 R0, [UR4+0x4] ;  /* 0x00000404ff007984 */ /* 0x000e240008000400 */
[----:B------:R-:W3:Y:S02]  /*02c0*/  LDCU.64 UR4, c[0x4][0x18] ;  /* 0x01000300ff0477ac */ /* 0x000ee40008000a00 */
[----:B---3--:R-:W-:Y:S02]  /*02d0*/  IMAD.U32 R4, RZ, RZ, UR4 ;  /* 0x00000004ff047e24 */ /* 0x008fe4000f8e00ff */
[----:B------:R-:W-:Y:S01]  /*02e0*/  IMAD.U32 R5, RZ, RZ, UR5 ;  /* 0x00000005ff057e24 */ /* 0x000fe2000f8e00ff */
[----:B0-2---:R1:W-:Y:S06]  /*02f0*/  STL [R1], R0 ;  /* 0x0000000001007387 */ /* 0x0053ec0000100800 */
[----:B------:R-:W-:-:S07]  /*0300*/  LEPC R20, `(.L_x_21) ;  /* 0x000000001014794e */ /* 0x000fce0000000000 */
[----:B-1----:R-:W-:Y:S05]  /*0310*/  CALL.ABS.NOINC R8 ;  /* 0x0000000008007343 */ /* 0x002fea0003c00000 */
.L_x_21:
        /* <DEDUP_REMOVED lines=13> */
.L_x_22:
[----:B------:R-:W0:Y:S01]  /*03f0*/  LDC.64 R4, c[0x4][0x30] ;  /* 0x01000c00ff047b82 */ /* 0x000e220000000a00 */
[----:B------:R-:W-:Y:S01]  /*0400*/  PRMT R0, R19, 0x9910, RZ ;  /* 0x0000991013007816 */ /* 0x000fe200000000ff */
[----:B------:R-:W1:Y:S01]  /*0410*/  LDCU.64 UR4, c[0x4][0x28] ;  /* 0x01000500ff0477ac */ /* 0x000e620008000a00 */
[----:B------:R-:W-:Y:S01]  /*0420*/  MOV R6, R16 ;  /* 0x0000001000067202 */ /* 0x000fe20000000f00 */
[----:B------:R-:W-:Y:S01]  /*0430*/  IMAD.MOV.U32 R7, RZ, RZ, R2 ;  /* 0x000000ffff077224 */ /* 0x000fe200078e0002 */
[----:B------:R-:W-:Y:S02]  /*0440*/  ISETP.NE.AND P1, PT, R0, -0x5433, PT ;  /* 0xffffabcd0000780c */ /* 0x000fe40003f25270 */
[----:B------:R-:W-:Y:S01]  /*0450*/  PRMT R0, R18, 0x9910, RZ ;  /* 0x0000991012007816 */ /* 0x000fe200000000ff */
[----:B------:R-:W0:Y:S03]  /*0460*/  LDC.64 R8, c[0x4][0x38] ;  /* 0x01000e00ff087b82 */ /* 0x000e260000000a00 */
[----:B------:R-:W-:-:S05]  /*0470*/  ISETP.NE.AND P0, PT, R0, -0x5433, PT ;  /* 0xffffabcd0000780c */ /* 0x000fca0003f05270 */
[----:B------:R2:W3:Y:S02]  /*0480*/  LDC.64 R10, c[0x4][R17] ;  /* 0x01000000110a7b82 */ /* 0x0004e40000000a00 */
[----:B0-----:R-:W-:Y:S01]  /*0490*/  @!P1 SEL R8, R4, R8, !P0 ;  /* 0x0000000804089207 */ /* 0x001fe20004000000 */
[----:B-1----:R-:W-:Y:S01]  /*04a0*/  IMAD.U32 R4, RZ, RZ, UR4 ;  /* 0x00000004ff047e24 */ /* 0x002fe2000f8e00ff */
[----:B------:R-:W-:Y:S01]  /*04b0*/  @!P1 SEL R9, R5, R9, !P0 ;  /* 0x0000000905099207 */ /* 0x000fe20004000000 */
[----:B------:R-:W-:-:S04]  /*04c0*/  IMAD.U32 R5, RZ, RZ, UR5 ;  /* 0x00000005ff057e24 */ /* 0x000fc8000f8e00ff */
[----:B------:R2:W-:Y:S03]  /*04d0*/  STL.64 [R1], R8 ;  /* 0x0000000801007387 */ /* 0x0005e60000100a00 */
[----:B------:R-:W-:-:S07]  /*04e0*/  LEPC R20, `(.L_x_23) ;  /* 0x000000001014794e */ /* 0x000fce0000000000 */
[----:B--23--:R-:W-:Y:S05]  /*04f0*/  CALL.ABS.NOINC R10 ;  /* 0x000000000a007343 */ /* 0x00cfea0003c00000 */
.L_x_23:
[----:B------:R-:W-:Y:S05]  /*0500*/  EXIT ;  /* 0x000000000000794d */ /* 0x000fea0003800000 */
.L_x_24:
        /* <DEDUP_REMOVED lines=15> */
.L_x_28:


//--------------------- .nv.global.init           --------------------------
	.section	.nv.global.init,"aw",@progbits
.nv.global.init:
	.type		$str$16,@object
	.size		$str$16,($str$6 - $str$16)
$str$16:
        /*0000*/ 	.byte	0x4f, 0x4b, 0x00
	.type		$str$6,@object
	.size		$str$6,($str$5 - $str$6)
$str$6:
        /*0003*/ 	.byte	0x4e, 0x4f, 0x00
	.type		$str$5,@object
	.size		$str$5,($str$17 - $str$5)
$str$5:
        /*0006*/ 	.byte	0x59, 0x45, 0x53, 0x00
	.type		$str$17,@object
	.size		$str$17,($str$4 - $str$17)
$str$17:
        /*000a*/ 	.byte	0x43, 0x4f, 0x52, 0x52, 0x55, 0x50, 0x54, 0x45, 0x44, 0x00
	.type		$str$4,@object
	.size		$str$4,($str$8 - $str$4)
$str$4:
        /*0014*/ 	.byte	0x54, 0x65, 0x73, 0x74, 0x20, 0x50, 0x41, 0x53, 0x53, 0x3a, 0x20, 0x25, 0x73, 0x0a, 0x00
	.type		$str$8,@object
	.size		$str$8,($str$1 - $str$8)
$str$8:
        /*0023*/ 	.byte	0x45, 0x78, 0x70, 0x65, 0x63, 0x74, 0x65, 0x64, 0x3a, 0x20, 0x30, 0x78, 0x25, 0x30, 0x38, 0x58
        /*0033*/ 	.byte	0x0a, 0x00
	.type		$str$1,@object
	.size		$str$1,($str$2 - $str$1)
$str$1:
        /*0035*/ 	.byte	0x45, 0x78, 0x70, 0x65, 0x63, 0x74, 0x65, 0x64, 0x3a, 0x20, 0x30, 0x78, 0x25, 0x30, 0x34, 0x58
        /*0045*/ 	.byte	0x0a, 0x00
	.type		$str$2,@object
	.size		$str$2,($str$10 - $str$2)
$str$2:
        /*0047*/ 	.byte	0x50, 0x54, 0x58, 0x20, 0x52, 0x65, 0x73, 0x75, 0x6c, 0x74, 0x3a, 0x20, 0x30, 0x78, 0x25, 0x30
        /*0057*/ 	.byte	0x34, 0x58, 0x0a, 0x00
	.type		$str$10,@object
	.size		$str$10,($str$3 - $str$10)
$str$10:
        /*005b*/ 	.byte	0x53, 0x54, 0x44, 0x20, 0x52, 0x65, 0x73, 0x75, 0x6c, 0x74, 0x3a, 0x20, 0x30, 0x78, 0x25, 0x30
        /*006b*/ 	.byte	0x38, 0x58, 0x0a, 0x00
	.type		$str$3,@object
	.size		$str$3,($str$9 - $str$3)
$str$3:
        /*006f*/ 	.byte	0x53, 0x54, 0x44, 0x20, 0x52, 0x65, 0x73, 0x75, 0x6c, 0x74, 0x3a, 0x20, 0x30, 0x78, 0x25, 0x30
        /*007f*/ 	.byte	0x34, 0x58, 0x0a, 0x00
	.type		$str$9,@object
	.size		$str$9,($str$15 - $str$9)
$str$9:
        /*0083*/ 	.byte	0x50, 0x54, 0x58, 0x20, 0x52, 0x65, 0x73, 0x75, 0x6c, 0x74, 0x3a, 0x20, 0x30, 0x78, 0x25, 0x30
        /*0093*/ 	.byte	0x38, 0x58, 0x0a, 0x00
	.type		$str$15,@object
	.size		$str$15,($str$12 - $str$15)
$str$15:
        /*0097*/ 	.byte	0x4d, 0x65, 0x6d, 0x6f, 0x72, 0x79, 0x20, 0x69, 0x6e, 0x74, 0x65, 0x67, 0x72, 0x69, 0x74, 0x79
        /*00a7*/ 	.byte	0x3a, 0x20, 0x25, 0x73, 0x0a, 0x00
	.type		$str$12,@object
	.size		$str$12,($str$14 - $str$12)
$str$12:
        /*00ad*/ 	.byte	0x45, 0x78, 0x70, 0x65, 0x63, 0x74, 0x65, 0x64, 0x3a, 0x20, 0x20, 0x20, 0x20, 0x20, 0x20, 0x30
        /*00bd*/ 	.byte	0x78, 0x25, 0x30, 0x38, 0x58, 0x20, 0x30, 0x78, 0x25, 0x30, 0x38, 0x58, 0x0a, 0x00
	.type		$str$14,@object
	.size		$str$14,($str$13 - $str$14)
$str$14:
        /*00cb*/ 	.byte	0x53, 0x54, 0x44, 0x20, 0x52, 0x65, 0x73, 0x75, 0x6c, 0x74, 0x3a, 0x20, 0x20, 0x20, 0x20, 0x30
        /*00db*/ 	.byte	0x78, 0x25, 0x30, 0x38, 0x58, 0x20, 0x30, 0x78, 0x25, 0x30, 0x38, 0x58, 0x0a, 0x00
	.type		$str$13,@object
	.size		$str$13,($str$20 - $str$13)
$str$13:
        /*00e9*/ 	.byte	0x50, 0x54, 0x58, 0x20, 0x52, 0x65, 0x73, 0x75, 0x6c, 0x74, 0x3a, 0x20, 0x20, 0x20, 0x20, 0x30
        /*00f9*/ 	.byte	0x78, 0x25, 0x30, 0x38, 0x58, 0x20, 0x30, 0x78, 0x25, 0x30, 0x38, 0x58, 0x0a, 0x00
	.type		$str$20,@object
	.size		$str$20,($str$19 - $str$20)
$str$20:
        /*0107*/ 	.byte	0x53, 0x54, 0x44, 0x20, 0x52, 0x65, 0x73, 0x75, 0x6c, 0x74, 0x3a, 0x20, 0x20, 0x30, 0x78, 0x25
        /*0117*/ 	.byte	0x30, 0x38, 0x58, 0x20, 0x30, 0x78, 0x25, 0x30, 0x38, 0x58, 0x20, 0x30, 0x78, 0x25, 0x30, 0x38
        /*0127*/ 	.byte	0x58, 0x20, 0x30, 0x78, 0x25, 0x30, 0x38, 0x58, 0x0a, 0x00
	.type		$str$19,@object
	.size		$str$19,($str - $str$19)
$str$19:
        /*0131*/ 	.byte	0x50, 0x54, 0x58, 0x20, 0x52, 0x65, 0x73, 0x75, 0x6c, 0x74, 0x3a, 0x20, 0x20, 0x30, 0x78, 0x25
        /*0141*/ 	.byte	0x30, 0x38, 0x58, 0x20, 0x30, 0x78, 0x25, 0x30, 0x38, 0x58, 0x20, 0x30, 0x78, 0x25, 0x30, 0x38
        /*0151*/ 	.byte	0x58, 0x20, 0x30, 0x78, 0x25, 0x30, 0x38, 0x58, 0x0a, 0x00
	.type		$str,@object
	.size		$str,($str$11 - $str)
$str:
        /*015b*/ 	.byte	0x3d, 0x3d, 0x3d, 0x20, 0x54, 0x65, 0x73, 0x74, 0x69, 0x6e, 0x67, 0x20, 0x31, 0x36, 0x2d, 0x62
        /*016b*/ 	.byte	0x69, 0x74, 0x20, 0x53, 0x68, 0x61, 0x72, 0x65, 0x64, 0x20, 0x4d, 0x65, 0x6d, 0x6f, 0x72, 0x79
        /*017b*/ 	.byte	0x20, 0x53, 0x74, 0x6f, 0x72, 0x65, 0x20, 0x3d, 0x3d, 0x3d, 0x0a, 0x00
	.type		$str$11,@object
	.size		$str$11,($str$7 - $str$11)
$str$11:
        /*0187*/ 	.byte	0x3d, 0x3d, 0x3d, 0x20, 0x54, 0x65, 0x73, 0x74, 0x69, 0x6e, 0x67, 0x20, 0x36, 0x34, 0x2d, 0x62
        /*0197*/ 	.byte	0x69, 0x74, 0x20, 0x53, 0x68, 0x61, 0x72, 0x65, 0x64, 0x20, 0x4d, 0x65, 0x6d, 0x6f, 0x72, 0x79
        /*01a7*/ 	.byte	0x20, 0x53, 0x74, 0x6f, 0x72, 0x65, 0x20, 0x3d, 0x3d, 0x3d, 0x0a, 0x00
	.type		$str$7,@object
	.size		$str$7,($str$18 - $str$7)
$str$7:
        /*01b3*/ 	.byte	0x3d, 0x3d, 0x3d, 0x20, 0x54, 0x65, 0x73, 0x74, 0x69, 0x6e, 0x67, 0x20, 0x33, 0x32, 0x2d, 0x62
        /*01c3*/ 	.byte	0x69, 0x74, 0x20, 0x53, 0x68, 0x61, 0x72, 0x65, 0x64, 0x20, 0x4d, 0x65, 0x6d, 0x6f, 0x72, 0x79
        /*01d3*/ 	.byte	0x20, 0x53, 0x74, 0x6f, 0x72, 0x65, 0x20, 0x3d, 0x3d, 0x3d, 0x0a, 0x00
	.type		$str$18,@object
	.size		$str$18,(.L_18 - $str$18)
$str$18:
        /*01df*/ 	.byte	0x3d, 0x3d, 0x3d, 0x20, 0x54, 0x65, 0x73, 0x74, 0x69, 0x6e, 0x67, 0x20, 0x31, 0x32, 0x38, 0x2d
        /*01ef*/ 	.byte	0x62, 0x69, 0x74, 0x20, 0x53, 0x68, 0x61, 0x72, 0x65, 0x64, 0x20, 0x4d, 0x65, 0x6d, 0x6f, 0x72
        /*01ff*/ 	.byte	0x79, 0x20, 0x53, 0x74, 0x6f, 0x72, 0x65, 0x20, 0x3d, 0x3d, 0x3d, 0x0a, 0x00
.L_18:


//--------------------- .nv.shared._Z22test_shared_store_128bv --------------------------
	.section	.nv.shared._Z22test_shared_store_128bv,"aw",@nobits
	.sectionflags	@""
	.align	16
.nv.shared._Z22test_shared_store_128bv:
	.zero		1152


//--------------------- .nv.shared.reserved.0     --------------------------
	.section	.nv.shared.reserved.0,"aw",@nobits
	.weak		__nv_reservedSMEM_offset_0_alias
	.size		__nv_reservedSMEM_offset_0_alias, 0, 64
	.other		__nv_reservedSMEM_offset_0_alias,@"STO_CUDA_RESERVED_SHARED STV_DEFAULT"
__nv_reservedSMEM_offset_0_alias:
	.zero		0
	.zero		64


//--------------------- .nv.shared._Z21test_shared_store_64bv --------------------------
	.section	.nv.shared._Z21test_shared_store_64bv,"aw",@nobits
	.sectionflags	@""
	.align	8
.nv.shared._Z21test_shared_store_64bv:
	.zero		1088


//--------------------- .nv.shared._Z21test_shared_store_32bv --------------------------
	.section	.nv.shared._Z21test_shared_store_32bv,"aw",@nobits
	.sectionflags	@""
	.align	4
.nv.shared._Z21test_shared_store_32bv:
	.zero		1056


//--------------------- .nv.shared._Z21test_shared_store_16bv --------------------------
	.section	.nv.shared._Z21test_shared_store_16bv,"aw",@nobits
	.sectionflags	@""
	.align	2
.nv.shared._Z21test_shared_store_16bv:
	.zero		1056


//--------------------- .nv.constant0._Z22test_shared_store_128bv --------------------------
	.section	.nv.constant0._Z22test_shared_store_128bv,"a",@progbits
	.sectionflags	@""
	.align	4
.nv.constant0._Z22test_shared_store_128bv:
	.zero		896


//--------------------- .nv.constant0._Z21test_shared_store_64bv --------------------------
	.section	.nv.constant0._Z21test_shared_store_64bv,"a",@progbits
	.sectionflags	@""
	.align	4
.nv.constant0._Z21test_shared_store_64bv:
	.zero		896


//--------------------- .nv.constant0._Z21test_shared_store_32bv --------------------------
	.section	.nv.constant0._Z21test_shared_store_32bv,"a",@progbits
	.sectionflags	@""
	.align	4
.nv.constant0._Z21test_shared_store_32bv:
	.zero		896


//--------------------- .nv.constant0._Z21test_shared_store_16bv --------------------------
	.section	.nv.constant0._Z21test_shared_store_16bv,"a",@progbits
	.sectionflags	@""
	.align	4
.nv.constant0._Z21test_shared_store_16bv:
	.zero		896


//--------------------- SYMBOLS --------------------------

	.type		.nv.reservedSmem.offset0,@object
	.size		.nv.reservedSmem.offset0,0x4
	.type		.nv.reservedSmem.cap,@object
	.size		.nv.reservedSmem.cap,0x4
	.type		vprintf,@function
